//
// Generated by NVIDIA NVVM Compiler
//
// Compiler Build ID: CL-36424714
// Cuda compilation tools, release 13.0, V13.0.88
// Based on NVVM 20.0.0
//

.version 9.0
.target sm_100
.address_size 64

	// .globl	_Z12setup_kernelP17curandStateXORWOW
.global .align 4 .b8 precalc_xorwow_matrix[102400];
.global .align 4 .b8 precalc_xorwow_offset_matrix[102400];
.global .align 4 .b8 mrg32k3aM1[2304];
.global .align 4 .b8 mrg32k3aM2[2304];
.global .align 4 .b8 mrg32k3aM1SubSeq[2016];
.global .align 4 .b8 mrg32k3aM2SubSeq[2016];
.global .align 4 .b8 mrg32k3aM1Seq[2304];
.global .align 4 .b8 mrg32k3aM2Seq[2304];
.const .align 8 .b8 __cr_lgamma_table[72];

.visible .entry _Z12setup_kernelP17curandStateXORWOW(
	.param .u64 .ptr .align 1 _Z12setup_kernelP17curandStateXORWOW_param_0
)
{
	.reg .pred 	%p<24>;
	.reg .b32 	%r<406>;
	.reg .b64 	%rd<18>;

	ld.param.u64 	%rd8, [_Z12setup_kernelP17curandStateXORWOW_param_0];
	cvta.to.global.u64 	%rd9, %rd8;
	mov.u32 	%r182, %tid.x;
	mov.u32 	%r183, %ctaid.x;
	mov.u32 	%r184, %ntid.x;
	mad.lo.s32 	%r185, %r183, %r184, %r182;
	cvt.s64.s32 	%rd17, %r185;
	mul.wide.s32 	%rd10, %r185, 48;
	add.s64 	%rd2, %rd9, %rd10;
	mov.b32 	%r186, 1969363375;
	mov.b32 	%r187, 1207773362;
	st.global.v2.u32 	[%rd2], {%r187, %r186};
	mov.b32 	%r188, -123459836;
	mov.b32 	%r189, 2073827711;
	st.global.v2.u32 	[%rd2+8], {%r189, %r188};
	mov.b32 	%r190, 1851689907;
	mov.b32 	%r191, -589760388;
	st.global.v2.u32 	[%rd2+16], {%r191, %r190};
	setp.eq.s32 	%p1, %r185, 0;
	@%p1 bra 	$L__BB0_42;
	mov.b32 	%r312, 0;
	mov.u64 	%rd12, precalc_xorwow_matrix;
$L__BB0_2:
	and.b64  	%rd4, %rd17, 3;
	setp.eq.s64 	%p2, %rd4, 0;
	@%p2 bra 	$L__BB0_41;
	mul.wide.u32 	%rd11, %r312, 3200;
	add.s64 	%rd5, %rd12, %rd11;
	cvt.u32.u64 	%r2, %rd4;
	mov.b32 	%r313, 0;
$L__BB0_4:
	mov.b32 	%r326, 0;
	mov.u32 	%r327, %r326;
	mov.u32 	%r328, %r326;
	mov.u32 	%r329, %r326;
	mov.u32 	%r330, %r326;
	mov.u32 	%r319, %r326;
$L__BB0_5:
	mul.wide.u32 	%rd13, %r319, 4;
	add.s64 	%rd14, %rd2, %rd13;
	ld.global.u32 	%r10, [%rd14+4];
	shl.b32 	%r11, %r319, 5;
	mov.b32 	%r325, 0;
$L__BB0_6:
	.pragma "nounroll";
	shr.u32 	%r196, %r10, %r325;
	and.b32  	%r197, %r196, 1;
	setp.eq.b32 	%p3, %r197, 1;
	not.pred 	%p4, %p3;
	add.s32 	%r198, %r11, %r325;
	mul.lo.s32 	%r199, %r198, 5;
	mul.wide.u32 	%rd15, %r199, 4;
	add.s64 	%rd6, %rd5, %rd15;
	@%p4 bra 	$L__BB0_8;
	ld.global.u32 	%r200, [%rd6];
	xor.b32  	%r330, %r330, %r200;
	ld.global.u32 	%r201, [%rd6+4];
	xor.b32  	%r329, %r329, %r201;
	ld.global.u32 	%r202, [%rd6+8];
	xor.b32  	%r328, %r328, %r202;
	ld.global.u32 	%r203, [%rd6+12];
	xor.b32  	%r327, %r327, %r203;
	ld.global.u32 	%r204, [%rd6+16];
	xor.b32  	%r326, %r326, %r204;
$L__BB0_8:
	and.b32  	%r206, %r196, 2;
	setp.eq.s32 	%p5, %r206, 0;
	@%p5 bra 	$L__BB0_10;
	ld.global.u32 	%r207, [%rd6+20];
	xor.b32  	%r330, %r330, %r207;
	ld.global.u32 	%r208, [%rd6+24];
	xor.b32  	%r329, %r329, %r208;
	ld.global.u32 	%r209, [%rd6+28];
	xor.b32  	%r328, %r328, %r209;
	ld.global.u32 	%r210, [%rd6+32];
	xor.b32  	%r327, %r327, %r210;
	ld.global.u32 	%r211, [%rd6+36];
	xor.b32  	%r326, %r326, %r211;
$L__BB0_10:
	and.b32  	%r213, %r196, 4;
	setp.eq.s32 	%p6, %r213, 0;
	@%p6 bra 	$L__BB0_12;
	ld.global.u32 	%r214, [%rd6+40];
	xor.b32  	%r330, %r330, %r214;
	ld.global.u32 	%r215, [%rd6+44];
	xor.b32  	%r329, %r329, %r215;
	ld.global.u32 	%r216, [%rd6+48];
	xor.b32  	%r328, %r328, %r216;
	ld.global.u32 	%r217, [%rd6+52];
	xor.b32  	%r327, %r327, %r217;
	ld.global.u32 	%r218, [%rd6+56];
	xor.b32  	%r326, %r326, %r218;
$L__BB0_12:
	and.b32  	%r220, %r196, 8;
	setp.eq.s32 	%p7, %r220, 0;
	@%p7 bra 	$L__BB0_14;
	ld.global.u32 	%r221, [%rd6+60];
	xor.b32  	%r330, %r330, %r221;
	ld.global.u32 	%r222, [%rd6+64];
	xor.b32  	%r329, %r329, %r222;
	ld.global.u32 	%r223, [%rd6+68];
	xor.b32  	%r328, %r328, %r223;
	ld.global.u32 	%r224, [%rd6+72];
	xor.b32  	%r327, %r327, %r224;
	ld.global.u32 	%r225, [%rd6+76];
	xor.b32  	%r326, %r326, %r225;
$L__BB0_14:
	and.b32  	%r227, %r196, 16;
	setp.eq.s32 	%p8, %r227, 0;
	@%p8 bra 	$L__BB0_16;
	ld.global.u32 	%r228, [%rd6+80];
	xor.b32  	%r330, %r330, %r228;
	ld.global.u32 	%r229, [%rd6+84];
	xor.b32  	%r329, %r329, %r229;
	ld.global.u32 	%r230, [%rd6+88];
	xor.b32  	%r328, %r328, %r230;
	ld.global.u32 	%r231, [%rd6+92];
	xor.b32  	%r327, %r327, %r231;
	ld.global.u32 	%r232, [%rd6+96];
	xor.b32  	%r326, %r326, %r232;
$L__BB0_16:
	and.b32  	%r234, %r196, 32;
	setp.eq.s32 	%p9, %r234, 0;
	@%p9 bra 	$L__BB0_18;
	ld.global.u32 	%r235, [%rd6+100];
	xor.b32  	%r330, %r330, %r235;
	ld.global.u32 	%r236, [%rd6+104];
	xor.b32  	%r329, %r329, %r236;
	ld.global.u32 	%r237, [%rd6+108];
	xor.b32  	%r328, %r328, %r237;
	ld.global.u32 	%r238, [%rd6+112];
	xor.b32  	%r327, %r327, %r238;
	ld.global.u32 	%r239, [%rd6+116];
	xor.b32  	%r326, %r326, %r239;
$L__BB0_18:
	and.b32  	%r241, %r196, 64;
	setp.eq.s32 	%p10, %r241, 0;
	@%p10 bra 	$L__BB0_20;
	ld.global.u32 	%r242, [%rd6+120];
	xor.b32  	%r330, %r330, %r242;
	ld.global.u32 	%r243, [%rd6+124];
	xor.b32  	%r329, %r329, %r243;
	ld.global.u32 	%r244, [%rd6+128];
	xor.b32  	%r328, %r328, %r244;
	ld.global.u32 	%r245, [%rd6+132];
	xor.b32  	%r327, %r327, %r245;
	ld.global.u32 	%r246, [%rd6+136];
	xor.b32  	%r326, %r326, %r246;
$L__BB0_20:
	and.b32  	%r248, %r196, 128;
	setp.eq.s32 	%p11, %r248, 0;
	@%p11 bra 	$L__BB0_22;
	ld.global.u32 	%r249, [%rd6+140];
	xor.b32  	%r330, %r330, %r249;
	ld.global.u32 	%r250, [%rd6+144];
	xor.b32  	%r329, %r329, %r250;
	ld.global.u32 	%r251, [%rd6+148];
	xor.b32  	%r328, %r328, %r251;
	ld.global.u32 	%r252, [%rd6+152];
	xor.b32  	%r327, %r327, %r252;
	ld.global.u32 	%r253, [%rd6+156];
	xor.b32  	%r326, %r326, %r253;
$L__BB0_22:
	and.b32  	%r255, %r196, 256;
	setp.eq.s32 	%p12, %r255, 0;
	@%p12 bra 	$L__BB0_24;
	ld.global.u32 	%r256, [%rd6+160];
	xor.b32  	%r330, %r330, %r256;
	ld.global.u32 	%r257, [%rd6+164];
	xor.b32  	%r329, %r329, %r257;
	ld.global.u32 	%r258, [%rd6+168];
	xor.b32  	%r328, %r328, %r258;
	ld.global.u32 	%r259, [%rd6+172];
	xor.b32  	%r327, %r327, %r259;
	ld.global.u32 	%r260, [%rd6+176];
	xor.b32  	%r326, %r326, %r260;
$L__BB0_24:
	and.b32  	%r262, %r196, 512;
	setp.eq.s32 	%p13, %r262, 0;
	@%p13 bra 	$L__BB0_26;
	ld.global.u32 	%r263, [%rd6+180];
	xor.b32  	%r330, %r330, %r263;
	ld.global.u32 	%r264, [%rd6+184];
	xor.b32  	%r329, %r329, %r264;
	ld.global.u32 	%r265, [%rd6+188];
	xor.b32  	%r328, %r328, %r265;
	ld.global.u32 	%r266, [%rd6+192];
	xor.b32  	%r327, %r327, %r266;
	ld.global.u32 	%r267, [%rd6+196];
	xor.b32  	%r326, %r326, %r267;
$L__BB0_26:
	and.b32  	%r269, %r196, 1024;
	setp.eq.s32 	%p14, %r269, 0;
	@%p14 bra 	$L__BB0_28;
	ld.global.u32 	%r270, [%rd6+200];
	xor.b32  	%r330, %r330, %r270;
	ld.global.u32 	%r271, [%rd6+204];
	xor.b32  	%r329, %r329, %r271;
	ld.global.u32 	%r272, [%rd6+208];
	xor.b32  	%r328, %r328, %r272;
	ld.global.u32 	%r273, [%rd6+212];
	xor.b32  	%r327, %r327, %r273;
	ld.global.u32 	%r274, [%rd6+216];
	xor.b32  	%r326, %r326, %r274;
$L__BB0_28:
	and.b32  	%r276, %r196, 2048;
	setp.eq.s32 	%p15, %r276, 0;
	@%p15 bra 	$L__BB0_30;
	ld.global.u32 	%r277, [%rd6+220];
	xor.b32  	%r330, %r330, %r277;
	ld.global.u32 	%r278, [%rd6+224];
	xor.b32  	%r329, %r329, %r278;
	ld.global.u32 	%r279, [%rd6+228];
	xor.b32  	%r328, %r328, %r279;
	ld.global.u32 	%r280, [%rd6+232];
	xor.b32  	%r327, %r327, %r280;
	ld.global.u32 	%r281, [%rd6+236];
	xor.b32  	%r326, %r326, %r281;
$L__BB0_30:
	and.b32  	%r283, %r196, 4096;
	setp.eq.s32 	%p16, %r283, 0;
	@%p16 bra 	$L__BB0_32;
	ld.global.u32 	%r284, [%rd6+240];
	xor.b32  	%r330, %r330, %r284;
	ld.global.u32 	%r285, [%rd6+244];
	xor.b32  	%r329, %r329, %r285;
	ld.global.u32 	%r286, [%rd6+248];
	xor.b32  	%r328, %r328, %r286;
	ld.global.u32 	%r287, [%rd6+252];
	xor.b32  	%r327, %r327, %r287;
	ld.global.u32 	%r288, [%rd6+256];
	xor.b32  	%r326, %r326, %r288;
$L__BB0_32:
	and.b32  	%r290, %r196, 8192;
	setp.eq.s32 	%p17, %r290, 0;
	@%p17 bra 	$L__BB0_34;
	ld.global.u32 	%r291, [%rd6+260];
	xor.b32  	%r330, %r330, %r291;
	ld.global.u32 	%r292, [%rd6+264];
	xor.b32  	%r329, %r329, %r292;
	ld.global.u32 	%r293, [%rd6+268];
	xor.b32  	%r328, %r328, %r293;
	ld.global.u32 	%r294, [%rd6+272];
	xor.b32  	%r327, %r327, %r294;
	ld.global.u32 	%r295, [%rd6+276];
	xor.b32  	%r326, %r326, %r295;
$L__BB0_34:
	and.b32  	%r297, %r196, 16384;
	setp.eq.s32 	%p18, %r297, 0;
	@%p18 bra 	$L__BB0_36;
	ld.global.u32 	%r298, [%rd6+280];
	xor.b32  	%r330, %r330, %r298;
	ld.global.u32 	%r299, [%rd6+284];
	xor.b32  	%r329, %r329, %r299;
	ld.global.u32 	%r300, [%rd6+288];
	xor.b32  	%r328, %r328, %r300;
	ld.global.u32 	%r301, [%rd6+292];
	xor.b32  	%r327, %r327, %r301;
	ld.global.u32 	%r302, [%rd6+296];
	xor.b32  	%r326, %r326, %r302;
$L__BB0_36:
	and.b32  	%r304, %r196, 32768;
	setp.eq.s32 	%p19, %r304, 0;
	@%p19 bra 	$L__BB0_38;
	ld.global.u32 	%r305, [%rd6+300];
	xor.b32  	%r330, %r330, %r305;
	ld.global.u32 	%r306, [%rd6+304];
	xor.b32  	%r329, %r329, %r306;
	ld.global.u32 	%r307, [%rd6+308];
	xor.b32  	%r328, %r328, %r307;
	ld.global.u32 	%r308, [%rd6+312];
	xor.b32  	%r327, %r327, %r308;
	ld.global.u32 	%r309, [%rd6+316];
	xor.b32  	%r326, %r326, %r309;
$L__BB0_38:
	add.s32 	%r325, %r325, 16;
	setp.ne.s32 	%p20, %r325, 32;
	@%p20 bra 	$L__BB0_6;
	mad.lo.s32 	%r310, %r319, -31, %r11;
	add.s32 	%r319, %r310, 1;
	setp.ne.s32 	%p21, %r319, 5;
	@%p21 bra 	$L__BB0_5;
	st.global.u32 	[%rd2+4], %r330;
	st.global.u32 	[%rd2+8], %r329;
	st.global.u32 	[%rd2+12], %r328;
	st.global.u32 	[%rd2+16], %r327;
	st.global.u32 	[%rd2+20], %r326;
	add.s32 	%r313, %r313, 1;
	setp.lt.u32 	%p22, %r313, %r2;
	@%p22 bra 	$L__BB0_4;
$L__BB0_41:
	shr.u64 	%rd7, %rd17, 2;
	add.s32 	%r312, %r312, 1;
	setp.gt.u64 	%p23, %rd17, 3;
	mov.u64 	%rd17, %rd7;
	@%p23 bra 	$L__BB0_2;
$L__BB0_42:
	mov.b32 	%r311, 0;
	st.global.v2.u32 	[%rd2+24], {%r311, %r311};
	st.global.u32 	[%rd2+32], %r311;
	mov.b64 	%rd16, 0;
	st.global.u64 	[%rd2+40], %rd16;
	ret;

}
	// .globl	_Z15generate_kernelP17curandStateXORWOWiPj
.visible .entry _Z15generate_kernelP17curandStateXORWOWiPj(
	.param .u64 .ptr .align 1 _Z15generate_kernelP17curandStateXORWOWiPj_param_0,
	.param .u32 _Z15generate_kernelP17curandStateXORWOWiPj_param_1,
	.param .u64 .ptr .align 1 _Z15generate_kernelP17curandStateXORWOWiPj_param_2
)
{
	.reg .pred 	%p<6>;
	.reg .b32 	%r<153>;
	.reg .b32 	%f<2>;
	.reg .b64 	%rd<9>;
	.reg .b64 	%fd<2>;

	ld.param.u64 	%rd3, [_Z15generate_kernelP17curandStateXORWOWiPj_param_0];
	ld.param.u32 	%r62, [_Z15generate_kernelP17curandStateXORWOWiPj_param_1];
	ld.param.u64 	%rd2, [_Z15generate_kernelP17curandStateXORWOWiPj_param_2];
	cvta.to.global.u64 	%rd4, %rd3;
	mov.u32 	%r64, %tid.x;
	mov.u32 	%r65, %ctaid.x;
	mov.u32 	%r66, %ntid.x;
	mad.lo.s32 	%r1, %r65, %r66, %r64;
	mul.wide.s32 	%rd5, %r1, 48;
	add.s64 	%rd1, %rd4, %rd5;
	ld.global.v2.u32 	{%r151, %r150}, [%rd1];
	ld.global.v2.u32 	{%r149, %r148}, [%rd1+8];
	ld.global.v2.u32 	{%r147, %r146}, [%rd1+16];
	ld.global.v2.u32 	{%r8, %r9}, [%rd1+24];
	ld.global.f32 	%f1, [%rd1+32];
	ld.global.f64 	%fd1, [%rd1+40];
	setp.lt.s32 	%p1, %r62, 1;
	mov.b32 	%r152, 0;
	@%p1 bra 	$L__BB1_7;
	and.b32  	%r10, %r62, 3;
	setp.lt.u32 	%p2, %r62, 4;
	mov.b32 	%r152, 0;
	mov.u32 	%r132, %r151;
	@%p2 bra 	$L__BB1_4;
	and.b32  	%r70, %r62, 2147483644;
	neg.s32 	%r117, %r70;
	mov.b32 	%r152, 0;
	mov.u32 	%r119, %r151;
	mov.u32 	%r120, %r149;
	mov.u32 	%r121, %r148;
	mov.u32 	%r122, %r147;
	mov.u32 	%r124, %r150;
$L__BB1_3:
	mov.u32 	%r150, %r146;
	shr.u32 	%r71, %r124, 2;
	xor.b32  	%r72, %r71, %r124;
	shl.b32 	%r73, %r150, 4;
	shl.b32 	%r74, %r72, 1;
	xor.b32  	%r75, %r73, %r74;
	xor.b32  	%r76, %r75, %r150;
	xor.b32  	%r149, %r76, %r72;
	shr.u32 	%r77, %r120, 2;
	xor.b32  	%r78, %r77, %r120;
	shl.b32 	%r79, %r149, 4;
	shl.b32 	%r80, %r78, 1;
	xor.b32  	%r81, %r79, %r80;
	xor.b32  	%r82, %r81, %r149;
	xor.b32  	%r148, %r82, %r78;
	add.s32 	%r83, %r119, %r148;
	and.b32  	%r84, %r83, 1;
	shr.u32 	%r85, %r121, 2;
	xor.b32  	%r86, %r85, %r121;
	shl.b32 	%r87, %r148, 4;
	shl.b32 	%r88, %r86, 1;
	xor.b32  	%r89, %r87, %r88;
	xor.b32  	%r90, %r89, %r148;
	xor.b32  	%r147, %r90, %r86;
	add.s32 	%r91, %r119, %r147;
	or.b32  	%r92, %r91, -2;
	add.s32 	%r93, %r119, %r149;
	or.b32  	%r94, %r93, -2;
	add.s32 	%r95, %r152, %r84;
	sub.s32 	%r96, %r94, %r95;
	add.s32 	%r97, %r92, %r96;
	shr.u32 	%r98, %r122, 2;
	xor.b32  	%r99, %r98, %r122;
	shl.b32 	%r100, %r147, 4;
	shl.b32 	%r101, %r99, 1;
	xor.b32  	%r102, %r100, %r101;
	xor.b32  	%r103, %r102, %r147;
	xor.b32  	%r146, %r103, %r99;
	add.s32 	%r132, %r119, 1449748;
	add.s32 	%r104, %r119, %r146;
	and.b32  	%r105, %r104, 1;
	sub.s32 	%r106, %r105, %r97;
	add.s32 	%r152, %r106, -2;
	add.s32 	%r117, %r117, 4;
	setp.ne.s32 	%p3, %r117, 0;
	mov.u32 	%r119, %r132;
	mov.u32 	%r120, %r149;
	mov.u32 	%r121, %r148;
	mov.u32 	%r122, %r147;
	mov.u32 	%r124, %r150;
	@%p3 bra 	$L__BB1_3;
$L__BB1_4:
	mad.lo.s32 	%r151, %r62, 362437, %r151;
	setp.eq.s32 	%p4, %r10, 0;
	@%p4 bra 	$L__BB1_7;
	add.s32 	%r139, %r132, 362437;
	neg.s32 	%r138, %r10;
	mov.u32 	%r145, %r150;
$L__BB1_6:
	.pragma "nounroll";
	mov.u32 	%r150, %r149;
	mov.u32 	%r149, %r148;
	mov.u32 	%r148, %r147;
	mov.u32 	%r147, %r146;
	shr.u32 	%r107, %r145, 2;
	xor.b32  	%r108, %r107, %r145;
	shl.b32 	%r109, %r147, 4;
	shl.b32 	%r110, %r108, 1;
	xor.b32  	%r111, %r109, %r110;
	xor.b32  	%r112, %r111, %r147;
	xor.b32  	%r146, %r112, %r108;
	add.s32 	%r113, %r139, %r146;
	and.b32  	%r114, %r113, 1;
	add.s32 	%r152, %r114, %r152;
	add.s32 	%r139, %r139, 362437;
	add.s32 	%r138, %r138, 1;
	setp.ne.s32 	%p5, %r138, 0;
	mov.u32 	%r145, %r150;
	@%p5 bra 	$L__BB1_6;
$L__BB1_7:
	cvta.to.global.u64 	%rd6, %rd2;
	st.global.v2.u32 	[%rd1], {%r151, %r150};
	st.global.v2.u32 	[%rd1+8], {%r149, %r148};
	st.global.v2.u32 	[%rd1+16], {%r147, %r146};
	st.global.v2.u32 	[%rd1+24], {%r8, %r9};
	st.global.f32 	[%rd1+32], %f1;
	st.global.f64 	[%rd1+40], %fd1;
	mul.wide.s32 	%rd7, %r1, 4;
	add.s64 	%rd8, %rd6, %rd7;
	ld.global.u32 	%r115, [%rd8];
	add.s32 	%r116, %r115, %r152;
	st.global.u32 	[%rd8], %r116;
	ret;

}
	// .globl	_Z23generate_uniform_kernelP17curandStateXORWOWiPj
.visible .entry _Z23generate_uniform_kernelP17curandStateXORWOWiPj(
	.param .u64 .ptr .align 1 _Z23generate_uniform_kernelP17curandStateXORWOWiPj_param_0,
	.param .u32 _Z23generate_uniform_kernelP17curandStateXORWOWiPj_param_1,
	.param .u64 .ptr .align 1 _Z23generate_uniform_kernelP17curandStateXORWOWiPj_param_2
)
{
	.reg .pred 	%p<11>;
	.reg .b32 	%r<157>;
	.reg .b32 	%f<12>;
	.reg .b64 	%rd<9>;
	.reg .b64 	%fd<2>;

	ld.param.u64 	%rd3, [_Z23generate_uniform_kernelP17curandStateXORWOWiPj_param_0];
	ld.param.u32 	%r64, [_Z23generate_uniform_kernelP17curandStateXORWOWiPj_param_1];
	ld.param.u64 	%rd2, [_Z23generate_uniform_kernelP17curandStateXORWOWiPj_param_2];
	cvta.to.global.u64 	%rd4, %rd3;
	mov.u32 	%r66, %tid.x;
	mov.u32 	%r67, %ctaid.x;
	mov.u32 	%r68, %ntid.x;
	mad.lo.s32 	%r1, %r67, %r68, %r66;
	mul.wide.s32 	%rd5, %r1, 48;
	add.s64 	%rd1, %rd4, %rd5;
	ld.global.v2.u32 	{%r155, %r154}, [%rd1];
	ld.global.v2.u32 	{%r153, %r152}, [%rd1+8];
	ld.global.v2.u32 	{%r151, %r150}, [%rd1+16];
	ld.global.v2.u32 	{%r8, %r9}, [%rd1+24];
	ld.global.f32 	%f1, [%rd1+32];
	ld.global.f64 	%fd1, [%rd1+40];
	setp.lt.s32 	%p1, %r64, 1;
	mov.b32 	%r156, 0;
	@%p1 bra 	$L__BB2_8;
	and.b32  	%r10, %r64, 3;
	setp.lt.u32 	%p2, %r64, 4;
	mov.b32 	%r156, 0;
	mov.u32 	%r136, %r155;
	@%p2 bra 	$L__BB2_5;
	add.s32 	%r122, %r155, 724874;
	and.b32  	%r72, %r64, 2147483644;
	neg.s32 	%r121, %r72;
	mov.b32 	%r156, 0;
$L__BB2_3:
	mov.u32 	%r20, %r150;
	shr.u32 	%r73, %r154, 2;
	xor.b32  	%r74, %r73, %r154;
	shl.b32 	%r75, %r20, 4;
	shl.b32 	%r76, %r74, 1;
	xor.b32  	%r77, %r75, %r76;
	xor.b32  	%r78, %r77, %r20;
	xor.b32  	%r21, %r78, %r74;
	add.s32 	%r79, %r122, %r21;
	add.s32 	%r80, %r79, -362437;
	cvt.rn.f32.u32 	%f2, %r80;
	fma.rn.f32 	%f3, %f2, 0f2F800000, 0f2F000000;
	setp.gt.f32 	%p3, %f3, 0f3F000000;
	selp.u32 	%r81, 1, 0, %p3;
	add.s32 	%r82, %r156, %r81;
	shr.u32 	%r83, %r153, 2;
	xor.b32  	%r84, %r83, %r153;
	shl.b32 	%r85, %r21, 4;
	shl.b32 	%r86, %r84, 1;
	xor.b32  	%r87, %r85, %r86;
	xor.b32  	%r88, %r87, %r21;
	xor.b32  	%r22, %r88, %r84;
	add.s32 	%r89, %r122, %r22;
	cvt.rn.f32.u32 	%f4, %r89;
	fma.rn.f32 	%f5, %f4, 0f2F800000, 0f2F000000;
	setp.gt.f32 	%p4, %f5, 0f3F000000;
	selp.u32 	%r90, 1, 0, %p4;
	add.s32 	%r91, %r82, %r90;
	shr.u32 	%r92, %r152, 2;
	xor.b32  	%r93, %r92, %r152;
	shl.b32 	%r94, %r22, 4;
	shl.b32 	%r95, %r93, 1;
	xor.b32  	%r96, %r94, %r95;
	xor.b32  	%r97, %r96, %r22;
	xor.b32  	%r23, %r97, %r93;
	add.s32 	%r98, %r122, %r23;
	add.s32 	%r99, %r98, 362437;
	cvt.rn.f32.u32 	%f6, %r99;
	fma.rn.f32 	%f7, %f6, 0f2F800000, 0f2F000000;
	setp.gt.f32 	%p5, %f7, 0f3F000000;
	selp.u32 	%r100, 1, 0, %p5;
	add.s32 	%r101, %r91, %r100;
	shr.u32 	%r102, %r151, 2;
	xor.b32  	%r103, %r102, %r151;
	shl.b32 	%r104, %r23, 4;
	shl.b32 	%r105, %r103, 1;
	xor.b32  	%r106, %r104, %r105;
	xor.b32  	%r107, %r106, %r23;
	xor.b32  	%r150, %r107, %r103;
	add.s32 	%r108, %r122, %r150;
	add.s32 	%r109, %r108, 724874;
	cvt.rn.f32.u32 	%f8, %r109;
	fma.rn.f32 	%f9, %f8, 0f2F800000, 0f2F000000;
	setp.gt.f32 	%p6, %f9, 0f3F000000;
	selp.u32 	%r110, 1, 0, %p6;
	add.s32 	%r156, %r101, %r110;
	add.s32 	%r122, %r122, 1449748;
	add.s32 	%r121, %r121, 4;
	setp.ne.s32 	%p7, %r121, 0;
	mov.u32 	%r153, %r21;
	mov.u32 	%r152, %r22;
	mov.u32 	%r151, %r23;
	mov.u32 	%r154, %r20;
	@%p7 bra 	$L__BB2_3;
	add.s32 	%r136, %r122, -724874;
	mov.u32 	%r154, %r20;
	mov.u32 	%r153, %r21;
	mov.u32 	%r152, %r22;
	mov.u32 	%r151, %r23;
$L__BB2_5:
	mad.lo.s32 	%r155, %r64, 362437, %r155;
	setp.eq.s32 	%p8, %r10, 0;
	@%p8 bra 	$L__BB2_8;
	add.s32 	%r143, %r136, 362437;
	neg.s32 	%r142, %r10;
	mov.u32 	%r149, %r154;
$L__BB2_7:
	.pragma "nounroll";
	mov.u32 	%r154, %r153;
	mov.u32 	%r153, %r152;
	mov.u32 	%r152, %r151;
	mov.u32 	%r151, %r150;
	shr.u32 	%r111, %r149, 2;
	xor.b32  	%r112, %r111, %r149;
	shl.b32 	%r113, %r151, 4;
	shl.b32 	%r114, %r112, 1;
	xor.b32  	%r115, %r113, %r114;
	xor.b32  	%r116, %r115, %r151;
	xor.b32  	%r150, %r116, %r112;
	add.s32 	%r117, %r143, %r150;
	cvt.rn.f32.u32 	%f10, %r117;
	fma.rn.f32 	%f11, %f10, 0f2F800000, 0f2F000000;
	setp.gt.f32 	%p9, %f11, 0f3F000000;
	selp.u32 	%r118, 1, 0, %p9;
	add.s32 	%r156, %r156, %r118;
	add.s32 	%r143, %r143, 362437;
	add.s32 	%r142, %r142, 1;
	setp.ne.s32 	%p10, %r142, 0;
	mov.u32 	%r149, %r154;
	@%p10 bra 	$L__BB2_7;
$L__BB2_8:
	cvta.to.global.u64 	%rd6, %rd2;
	st.global.v2.u32 	[%rd1], {%r155, %r154};
	st.global.v2.u32 	[%rd1+8], {%r153, %r152};
	st.global.v2.u32 	[%rd1+16], {%r151, %r150};
	st.global.v2.u32 	[%rd1+24], {%r8, %r9};
	st.global.f32 	[%rd1+32], %f1;
	st.global.f64 	[%rd1+40], %fd1;
	mul.wide.s32 	%rd7, %r1, 4;
	add.s64 	%rd8, %rd6, %rd7;
	ld.global.u32 	%r119, [%rd8];
	add.s32 	%r120, %r119, %r156;
	st.global.u32 	[%rd8], %r120;
	ret;

}
	// .globl	_Z22generate_normal_kernelP17curandStateXORWOWiPj
.visible .entry _Z22generate_normal_kernelP17curandStateXORWOWiPj(
	.param .u64 .ptr .align 1 _Z22generate_normal_kernelP17curandStateXORWOWiPj_param_0,
	.param .u32 _Z22generate_normal_kernelP17curandStateXORWOWiPj_param_1,
	.param .u64 .ptr .align 1 _Z22generate_normal_kernelP17curandStateXORWOWiPj_param_2
)
{
	.reg .pred 	%p<21>;
	.reg .b32 	%r<165>;
	.reg .b32 	%f<101>;
	.reg .b64 	%rd<9>;
	.reg .b64 	%fd<2>;

	ld.param.u64 	%rd3, [_Z22generate_normal_kernelP17curandStateXORWOWiPj_param_0];
	ld.param.u32 	%r53, [_Z22generate_normal_kernelP17curandStateXORWOWiPj_param_1];
	ld.param.u64 	%rd2, [_Z22generate_normal_kernelP17curandStateXORWOWiPj_param_2];
	cvta.to.global.u64 	%rd4, %rd3;
	mov.u32 	%r55, %tid.x;
	mov.u32 	%r56, %ctaid.x;
	mov.u32 	%r57, %ntid.x;
	mad.lo.s32 	%r1, %r56, %r57, %r55;
	mul.wide.s32 	%rd5, %r1, 48;
	add.s64 	%rd1, %rd4, %rd5;
	ld.global.v2.u32 	{%r163, %r162}, [%rd1];
	ld.global.v2.u32 	{%r161, %r141}, [%rd1+8];
	ld.global.v2.u32 	{%r142, %r143}, [%rd1+16];
	ld.global.v2.u32 	{%r8, %r9}, [%rd1+24];
	ld.global.f32 	%f1, [%rd1+32];
	ld.global.f64 	%fd1, [%rd1+40];
	shr.u32 	%r58, %r53, 31;
	add.s32 	%r59, %r53, %r58;
	shr.s32 	%r10, %r59, 1;
	setp.lt.s32 	%p1, %r53, 2;
	mov.b32 	%r164, 0;
	mov.u32 	%r158, %r143;
	mov.u32 	%r159, %r142;
	mov.u32 	%r160, %r141;
	@%p1 bra 	$L__BB3_7;
	and.b32  	%r62, %r53, 2147483646;
	setp.eq.s32 	%p2, %r62, 2;
	mov.b32 	%r164, 0;
	mov.u32 	%r152, %r163;
	@%p2 bra 	$L__BB3_5;
	add.s32 	%r138, %r163, 724874;
	and.b32  	%r64, %r10, 1073741822;
	neg.s32 	%r137, %r64;
	mov.b32 	%r164, 0;
$L__BB3_3:
	mov.u32 	%r20, %r143;
	shr.u32 	%r65, %r162, 2;
	xor.b32  	%r66, %r65, %r162;
	shl.b32 	%r67, %r20, 4;
	shl.b32 	%r68, %r66, 1;
	xor.b32  	%r69, %r67, %r68;
	xor.b32  	%r70, %r69, %r20;
	xor.b32  	%r21, %r70, %r66;
	add.s32 	%r71, %r138, %r21;
	add.s32 	%r72, %r71, -362437;
	shr.u32 	%r73, %r161, 2;
	xor.b32  	%r74, %r73, %r161;
	shl.b32 	%r75, %r21, 4;
	shl.b32 	%r76, %r74, 1;
	xor.b32  	%r77, %r76, %r75;
	xor.b32  	%r78, %r77, %r74;
	xor.b32  	%r160, %r78, %r21;
	add.s32 	%r79, %r138, %r160;
	cvt.rn.f32.u32 	%f2, %r72;
	fma.rn.f32 	%f3, %f2, 0f2F800000, 0f2F000000;
	cvt.rn.f32.u32 	%f4, %r79;
	fma.rn.f32 	%f5, %f4, 0f30C90FDB, 0f30490FDB;
	setp.lt.f32 	%p3, %f3, 0f00800000;
	mul.f32 	%f6, %f3, 0f4B000000;
	selp.f32 	%f7, %f6, %f3, %p3;
	selp.f32 	%f8, 0fC1B80000, 0f00000000, %p3;
	mov.b32 	%r80, %f7;
	add.s32 	%r81, %r80, -1059760811;
	and.b32  	%r82, %r81, -8388608;
	sub.s32 	%r83, %r80, %r82;
	mov.b32 	%f9, %r83;
	cvt.rn.f32.s32 	%f10, %r82;
	fma.rn.f32 	%f11, %f10, 0f34000000, %f8;
	add.f32 	%f12, %f9, 0fBF800000;
	fma.rn.f32 	%f13, %f12, 0fBE055027, 0f3E1039F6;
	fma.rn.f32 	%f14, %f13, %f12, 0fBDF8CDCC;
	fma.rn.f32 	%f15, %f14, %f12, 0f3E0F2955;
	fma.rn.f32 	%f16, %f15, %f12, 0fBE2AD8B9;
	fma.rn.f32 	%f17, %f16, %f12, 0f3E4CED0B;
	fma.rn.f32 	%f18, %f17, %f12, 0fBE7FFF22;
	fma.rn.f32 	%f19, %f18, %f12, 0f3EAAAA78;
	fma.rn.f32 	%f20, %f19, %f12, 0fBF000000;
	mul.f32 	%f21, %f12, %f20;
	fma.rn.f32 	%f22, %f21, %f12, %f12;
	fma.rn.f32 	%f23, %f11, 0f3F317218, %f22;
	setp.gt.u32 	%p4, %r80, 2139095039;
	fma.rn.f32 	%f24, %f7, 0f7F800000, 0f7F800000;
	selp.f32 	%f25, %f24, %f23, %p4;
	setp.eq.f32 	%p5, %f7, 0f00000000;
	mul.f32 	%f26, %f25, 0fC0000000;
	selp.f32 	%f27, 0f7F800000, %f26, %p5;
	sqrt.rn.f32 	%f28, %f27;
	sin.approx.f32 	%f29, %f5;
	cos.approx.f32 	%f30, %f5;
	mul.f32 	%f31, %f28, %f29;
	mul.f32 	%f32, %f28, %f30;
	abs.f32 	%f33, %f31;
	setp.lt.f32 	%p6, %f33, 0f3F800000;
	selp.u32 	%r84, 1, 0, %p6;
	add.s32 	%r85, %r164, %r84;
	abs.f32 	%f34, %f32;
	setp.lt.f32 	%p7, %f34, 0f3F800000;
	selp.u32 	%r86, 1, 0, %p7;
	add.s32 	%r87, %r85, %r86;
	shr.u32 	%r88, %r141, 2;
	xor.b32  	%r89, %r88, %r141;
	shl.b32 	%r90, %r160, 4;
	shl.b32 	%r91, %r89, 1;
	xor.b32  	%r92, %r90, %r91;
	xor.b32  	%r93, %r92, %r160;
	xor.b32  	%r159, %r93, %r89;
	add.s32 	%r94, %r138, %r159;
	add.s32 	%r95, %r94, 362437;
	shr.u32 	%r96, %r142, 2;
	xor.b32  	%r97, %r96, %r142;
	shl.b32 	%r98, %r159, 4;
	shl.b32 	%r99, %r97, 1;
	xor.b32  	%r100, %r99, %r98;
	xor.b32  	%r101, %r100, %r97;
	xor.b32  	%r143, %r101, %r159;
	add.s32 	%r102, %r138, %r143;
	add.s32 	%r103, %r102, 724874;
	cvt.rn.f32.u32 	%f35, %r95;
	fma.rn.f32 	%f36, %f35, 0f2F800000, 0f2F000000;
	cvt.rn.f32.u32 	%f37, %r103;
	fma.rn.f32 	%f38, %f37, 0f30C90FDB, 0f30490FDB;
	setp.lt.f32 	%p8, %f36, 0f00800000;
	mul.f32 	%f39, %f36, 0f4B000000;
	selp.f32 	%f40, %f39, %f36, %p8;
	selp.f32 	%f41, 0fC1B80000, 0f00000000, %p8;
	mov.b32 	%r104, %f40;
	add.s32 	%r105, %r104, -1059760811;
	and.b32  	%r106, %r105, -8388608;
	sub.s32 	%r107, %r104, %r106;
	mov.b32 	%f42, %r107;
	cvt.rn.f32.s32 	%f43, %r106;
	fma.rn.f32 	%f44, %f43, 0f34000000, %f41;
	add.f32 	%f45, %f42, 0fBF800000;
	fma.rn.f32 	%f46, %f45, 0fBE055027, 0f3E1039F6;
	fma.rn.f32 	%f47, %f46, %f45, 0fBDF8CDCC;
	fma.rn.f32 	%f48, %f47, %f45, 0f3E0F2955;
	fma.rn.f32 	%f49, %f48, %f45, 0fBE2AD8B9;
	fma.rn.f32 	%f50, %f49, %f45, 0f3E4CED0B;
	fma.rn.f32 	%f51, %f50, %f45, 0fBE7FFF22;
	fma.rn.f32 	%f52, %f51, %f45, 0f3EAAAA78;
	fma.rn.f32 	%f53, %f52, %f45, 0fBF000000;
	mul.f32 	%f54, %f45, %f53;
	fma.rn.f32 	%f55, %f54, %f45, %f45;
	fma.rn.f32 	%f56, %f44, 0f3F317218, %f55;
	setp.gt.u32 	%p9, %r104, 2139095039;
	fma.rn.f32 	%f57, %f40, 0f7F800000, 0f7F800000;
	selp.f32 	%f58, %f57, %f56, %p9;
	setp.eq.f32 	%p10, %f40, 0f00000000;
	mul.f32 	%f59, %f58, 0fC0000000;
	selp.f32 	%f60, 0f7F800000, %f59, %p10;
	sqrt.rn.f32 	%f61, %f60;
	sin.approx.f32 	%f62, %f38;
	cos.approx.f32 	%f63, %f38;
	mul.f32 	%f64, %f61, %f62;
	mul.f32 	%f65, %f61, %f63;
	abs.f32 	%f66, %f64;
	setp.lt.f32 	%p11, %f66, 0f3F800000;
	selp.u32 	%r108, 1, 0, %p11;
	add.s32 	%r109, %r87, %r108;
	abs.f32 	%f67, %f65;
	setp.lt.f32 	%p12, %f67, 0f3F800000;
	selp.u32 	%r110, 1, 0, %p12;
	add.s32 	%r164, %r109, %r110;
	add.s32 	%r138, %r138, 1449748;
	add.s32 	%r137, %r137, 2;
	setp.ne.s32 	%p13, %r137, 0;
	mov.u32 	%r161, %r21;
	mov.u32 	%r141, %r160;
	mov.u32 	%r142, %r159;
	mov.u32 	%r162, %r20;
	@%p13 bra 	$L__BB3_3;
	add.s32 	%r152, %r138, -724874;
	mov.u32 	%r162, %r20;
	mov.u32 	%r161, %r21;
	mov.u32 	%r158, %r143;
	mov.u32 	%r141, %r160;
	mov.u32 	%r142, %r159;
$L__BB3_5:
	mad.lo.s32 	%r163, %r10, 724874, %r163;
	and.b32  	%r111, %r10, 1;
	setp.eq.b32 	%p14, %r111, 1;
	not.pred 	%p15, %p14;
	@%p15 bra 	$L__BB3_7;
	shr.u32 	%r112, %r162, 2;
	xor.b32  	%r113, %r112, %r162;
	shl.b32 	%r114, %r143, 4;
	shl.b32 	%r115, %r113, 1;
	xor.b32  	%r116, %r114, %r115;
	xor.b32  	%r117, %r116, %r143;
	xor.b32  	%r159, %r117, %r113;
	add.s32 	%r118, %r152, %r159;
	add.s32 	%r119, %r118, 362437;
	shr.u32 	%r120, %r161, 2;
	xor.b32  	%r121, %r120, %r161;
	shl.b32 	%r122, %r159, 4;
	shl.b32 	%r123, %r121, 1;
	xor.b32  	%r124, %r123, %r122;
	xor.b32  	%r125, %r124, %r121;
	xor.b32  	%r158, %r125, %r159;
	add.s32 	%r126, %r152, %r158;
	add.s32 	%r127, %r126, 724874;
	cvt.rn.f32.u32 	%f68, %r119;
	fma.rn.f32 	%f69, %f68, 0f2F800000, 0f2F000000;
	cvt.rn.f32.u32 	%f70, %r127;
	fma.rn.f32 	%f71, %f70, 0f30C90FDB, 0f30490FDB;
	setp.lt.f32 	%p16, %f69, 0f00800000;
	mul.f32 	%f72, %f69, 0f4B000000;
	selp.f32 	%f73, %f72, %f69, %p16;
	selp.f32 	%f74, 0fC1B80000, 0f00000000, %p16;
	mov.b32 	%r128, %f73;
	add.s32 	%r129, %r128, -1059760811;
	and.b32  	%r130, %r129, -8388608;
	sub.s32 	%r131, %r128, %r130;
	mov.b32 	%f75, %r131;
	cvt.rn.f32.s32 	%f76, %r130;
	fma.rn.f32 	%f77, %f76, 0f34000000, %f74;
	add.f32 	%f78, %f75, 0fBF800000;
	fma.rn.f32 	%f79, %f78, 0fBE055027, 0f3E1039F6;
	fma.rn.f32 	%f80, %f79, %f78, 0fBDF8CDCC;
	fma.rn.f32 	%f81, %f80, %f78, 0f3E0F2955;
	fma.rn.f32 	%f82, %f81, %f78, 0fBE2AD8B9;
	fma.rn.f32 	%f83, %f82, %f78, 0f3E4CED0B;
	fma.rn.f32 	%f84, %f83, %f78, 0fBE7FFF22;
	fma.rn.f32 	%f85, %f84, %f78, 0f3EAAAA78;
	fma.rn.f32 	%f86, %f85, %f78, 0fBF000000;
	mul.f32 	%f87, %f78, %f86;
	fma.rn.f32 	%f88, %f87, %f78, %f78;
	fma.rn.f32 	%f89, %f77, 0f3F317218, %f88;
	setp.gt.u32 	%p17, %r128, 2139095039;
	fma.rn.f32 	%f90, %f73, 0f7F800000, 0f7F800000;
	selp.f32 	%f91, %f90, %f89, %p17;
	setp.eq.f32 	%p18, %f73, 0f00000000;
	mul.f32 	%f92, %f91, 0fC0000000;
	selp.f32 	%f93, 0f7F800000, %f92, %p18;
	sqrt.rn.f32 	%f94, %f93;
	sin.approx.f32 	%f95, %f71;
	cos.approx.f32 	%f96, %f71;
	mul.f32 	%f97, %f94, %f95;
	mul.f32 	%f98, %f94, %f96;
	abs.f32 	%f99, %f97;
	setp.lt.f32 	%p19, %f99, 0f3F800000;
	selp.u32 	%r132, 1, 0, %p19;
	add.s32 	%r133, %r164, %r132;
	abs.f32 	%f100, %f98;
	setp.lt.f32 	%p20, %f100, 0f3F800000;
	selp.u32 	%r134, 1, 0, %p20;
	add.s32 	%r164, %r133, %r134;
	mov.u32 	%r160, %r143;
	mov.u32 	%r161, %r142;
	mov.u32 	%r162, %r141;
$L__BB3_7:
	cvta.to.global.u64 	%rd6, %rd2;
	st.global.v2.u32 	[%rd1], {%r163, %r162};
	st.global.v2.u32 	[%rd1+8], {%r161, %r160};
	st.global.v2.u32 	[%rd1+16], {%r159, %r158};
	st.global.v2.u32 	[%rd1+24], {%r8, %r9};
	st.global.f32 	[%rd1+32], %f1;
	st.global.f64 	[%rd1+40], %fd1;
	mul.wide.s32 	%rd7, %r1, 4;
	add.s64 	%rd8, %rd6, %rd7;
	ld.global.u32 	%r135, [%rd8];
	add.s32 	%r136, %r135, %r164;
	st.global.u32 	[%rd8], %r136;
	ret;

}


// ===== COMPILED SASS (sm_100) =====

	.target	sm_100

	.elftype	@"ET_EXEC"


//--------------------- .note.nv.tkinfo           --------------------------
	.section	.note.nv.tkinfo,"",@"SHT_NOTE"
	.sectionflags	@"SHF_NOTE_NV_TKINFO"
	.tkinfo
        /*0018*/ 	.word	0x00000002
        /*0030*/ 	.string	""
        /*0030*/ 	.string	"ptxas"
        /*0030*/ 	.string	"Cuda compilation tools, release 13.0, V13.0.88"
        /*0030*/ 	.string	"Build cuda_13.0.r13.0/compiler.36424714_0"
        /*0030*/ 	.string	"-arch sm_100 -m 64 "



//--------------------- .note.nv.cuinfo           --------------------------
	.section	.note.nv.cuinfo,"",@"SHT_NOTE"
	.sectionflags	@"SHF_NOTE_NV_CUINFO"
        /*0018*/ 	.short	0x0002
        /*001a*/ 	.short	0x0064
        /*001c*/ 	.short	0x0082
	.zero		2


//--------------------- .nv.info                  --------------------------
	.section	.nv.info,"",@"SHT_CUDA_INFO"
	.align	4


	//----- nvinfo : EIATTR_REGCOUNT
	.align		4
        /*0000*/ 	.byte	0x04, 0x2f
        /*0002*/ 	.short	(.L_10 - .L_9)
	.align		4
.L_9:
        /*0004*/ 	.word	index@(_Z12setup_kernelP17curandStateXORWOW)
        /*0008*/ 	.word	0x0000001f


	//----- nvinfo : EIATTR_FRAME_SIZE
	.align		4
.L_10:
        /*000c*/ 	.byte	0x04, 0x11
        /*000e*/ 	.short	(.L_12 - .L_11)
	.align		4
.L_11:
        /*0010*/ 	.word	index@(_Z12setup_kernelP17curandStateXORWOW)
        /*0014*/ 	.word	0x00000000


	//----- nvinfo : EIATTR_REGCOUNT
	.align		4
.L_12:
        /*0018*/ 	.byte	0x04, 0x2f
        /*001a*/ 	.short	(.L_14 - .L_13)
	.align		4
.L_13:
        /*001c*/ 	.word	index@(_Z15generate_kernelP17curandStateXORWOWiPj)
        /*0020*/ 	.word	0x0000001b


	//----- nvinfo : EIATTR_FRAME_SIZE
	.align		4
.L_14:
        /*0024*/ 	.byte	0x04, 0x11
        /*0026*/ 	.short	(.L_16 - .L_15)
	.align		4
.L_15:
        /*0028*/ 	.word	index@(_Z15generate_kernelP17curandStateXORWOWiPj)
        /*002c*/ 	.word	0x00000000


	//----- nvinfo : EIATTR_REGCOUNT
	.align		4
.L_16:
        /*0030*/ 	.byte	0x04, 0x2f
        /*0032*/ 	.short	(.L_18 - .L_17)
	.align		4
.L_17:
        /*0034*/ 	.word	index@(_Z23generate_uniform_kernelP17curandStateXORWOWiPj)
        /*0038*/ 	.word	0x0000001c


	//----- nvinfo : EIATTR_FRAME_SIZE
	.align		4
.L_18:
        /*003c*/ 	.byte	0x04, 0x11
        /*003e*/ 	.short	(.L_20 - .L_19)
	.align		4
.L_19:
        /*0040*/ 	.word	index@(_Z23generate_uniform_kernelP17curandStateXORWOWiPj)
        /*0044*/ 	.word	0x00000000


	//----- nvinfo : EIATTR_REGCOUNT
	.align		4
.L_20:
        /*0048*/ 	.byte	0x04, 0x2f
        /*004a*/ 	.short	(.L_22 - .L_21)
	.align		4
.L_21:
        /*004c*/ 	.word	index@(_Z22generate_normal_kernelP17curandStateXORWOWiPj)
        /*0050*/ 	.word	0x0000001f


	//----- nvinfo : EIATTR_FRAME_SIZE
	.align		4
.L_22:
        /*0054*/ 	.byte	0x04, 0x11
        /*0056*/ 	.short	(.L_24 - .L_23)
	.align		4
.L_23:
        /*0058*/ 	.word	index@($__internal_0_$__cuda_sm20_sqrt_rn_f32_slowpath)
        /*005c*/ 	.word	0x00000000


	//----- nvinfo : EIATTR_FRAME_SIZE
	.align		4
.L_24:
        /*0060*/ 	.byte	0x04, 0x11
        /*0062*/ 	.short	(.L_26 - .L_25)
	.align		4
.L_25:
        /*0064*/ 	.word	index@(_Z22generate_normal_kernelP17curandStateXORWOWiPj)
        /*0068*/ 	.word	0x00000000


	//----- nvinfo : EIATTR_MIN_STACK_SIZE
	.align		4
.L_26:
        /*006c*/ 	.byte	0x04, 0x12
        /*006e*/ 	.short	(.L_28 - .L_27)
	.align		4
.L_27:
        /*0070*/ 	.word	index@(_Z22generate_normal_kernelP17curandStateXORWOWiPj)
        /*0074*/ 	.word	0x00000000


	//----- nvinfo : EIATTR_MIN_STACK_SIZE
	.align		4
.L_28:
        /*0078*/ 	.byte	0x04, 0x12
        /*007a*/ 	.short	(.L_30 - .L_29)
	.align		4
.L_29:
        /*007c*/ 	.word	index@(_Z23generate_uniform_kernelP17curandStateXORWOWiPj)
        /*0080*/ 	.word	0x00000000


	//----- nvinfo : EIATTR_MIN_STACK_SIZE
	.align		4
.L_30:
        /*0084*/ 	.byte	0x04, 0x12
        /*0086*/ 	.short	(.L_32 - .L_31)
	.align		4
.L_31:
        /*0088*/ 	.word	index@(_Z15generate_kernelP17curandStateXORWOWiPj)
        /*008c*/ 	.word	0x00000000


	//----- nvinfo : EIATTR_MIN_STACK_SIZE
	.align		4
.L_32:
        /*0090*/ 	.byte	0x04, 0x12
        /*0092*/ 	.short	(.L_34 - .L_33)
	.align		4
.L_33:
        /*0094*/ 	.word	index@(_Z12setup_kernelP17curandStateXORWOW)
        /*0098*/ 	.word	0x00000000
.L_34:


//--------------------- .nv.compat                --------------------------
	.section	.nv.compat,"",@"SHT_CUDA_COMPAT_INFO"
	.align	4
        /*0000*/ 	.byte	0x02, 0x09, 0x00, 0x00, 0x02, 0x02, 0x01, 0x00, 0x02, 0x05, 0x05, 0x00, 0x03, 0x07, 0x01, 0x01
        /*0010*/ 	.byte	0x02, 0x03, 0x00, 0x00, 0x02, 0x06, 0x01, 0x00, 0x04, 0x0b, 0x08, 0x00, 0x01, 0x00, 0x00, 0x00
        /*0020*/ 	.byte	0x00, 0x00, 0x00, 0x00


//--------------------- .nv.info._Z22generate_normal_kernelP17curandStateXORWOWiPj --------------------------
	.section	.nv.info._Z22generate_normal_kernelP17curandStateXORWOWiPj,"",@"SHT_CUDA_INFO"
	.sectionflags	@""
	.align	4


	//----- nvinfo : EIATTR_CUDA_API_VERSION
	.align		4
        /*0000*/ 	.byte	0x04, 0x37
        /*0002*/ 	.short	(.L_36 - .L_35)
.L_35:
        /*0004*/ 	.word	0x00000082


	//----- nvinfo : EIATTR_KPARAM_INFO
	.align		4
.L_36:
        /*0008*/ 	.byte	0x04, 0x17
        /*000a*/ 	.short	(.L_38 - .L_37)
.L_37:
        /*000c*/ 	.word	0x00000000
        /*0010*/ 	.short	0x0002
        /*0012*/ 	.short	0x0010
        /*0014*/ 	.byte	0x00, 0xf5, 0x21, 0x00


	//----- nvinfo : EIATTR_KPARAM_INFO
	.align		4
.L_38:
        /*0018*/ 	.byte	0x04, 0x17
        /*001a*/ 	.short	(.L_40 - .L_39)
.L_39:
        /*001c*/ 	.word	0x00000000
        /*0020*/ 	.short	0x0001
        /*0022*/ 	.short	0x0008
        /*0024*/ 	.byte	0x00, 0xf0, 0x11, 0x00


	//----- nvinfo : EIATTR_KPARAM_INFO
	.align		4
.L_40:
        /*0028*/ 	.byte	0x04, 0x17
        /*002a*/ 	.short	(.L_42 - .L_41)
.L_41:
        /*002c*/ 	.word	0x00000000
        /*0030*/ 	.short	0x0000
        /*0032*/ 	.short	0x0000
        /*0034*/ 	.byte	0x00, 0xf5, 0x21, 0x00


	//----- nvinfo : EIATTR_SPARSE_MMA_MASK
	.align		4
.L_42:
        /*0038*/ 	.byte	0x03, 0x50
        /*003a*/ 	.short	0x0000


	//----- nvinfo : EIATTR_MAXREG_COUNT
	.align		4
        /*003c*/ 	.byte	0x03, 0x1b
        /*003e*/ 	.short	0x00ff


	//----- nvinfo : EIATTR_MERCURY_ISA_VERSION
	.align		4
        /*0040*/ 	.byte	0x03, 0x5f
        /*0042*/ 	.short	0x0101


	//----- nvinfo : EIATTR_VRC_CTA_INIT_COUNT
	.align		4
        /*0044*/ 	.byte	0x02, 0x4a
	.zero		1
	.zero		1


	//----- nvinfo : EIATTR_EXIT_INSTR_OFFSETS
	.align		4
        /*0048*/ 	.byte	0x04, 0x1c
        /*004a*/ 	.short	(.L_44 - .L_43)


	//   ....[0]....
.L_43:
        /*004c*/ 	.word	0x00001160


	//----- nvinfo : EIATTR_CRS_STACK_SIZE
	.align		4
.L_44:
        /*0050*/ 	.byte	0x04, 0x1e
        /*0052*/ 	.short	(.L_46 - .L_45)
.L_45:
        /*0054*/ 	.word	0x00000000


	//----- nvinfo : EIATTR_CBANK_PARAM_SIZE
	.align		4
.L_46:
        /*0058*/ 	.byte	0x03, 0x19
        /*005a*/ 	.short	0x0018


	//----- nvinfo : EIATTR_PARAM_CBANK
	.align		4
        /*005c*/ 	.byte	0x04, 0x0a
        /*005e*/ 	.short	(.L_48 - .L_47)
	.align		4
.L_47:
        /*0060*/ 	.word	index@(.nv.constant0._Z22generate_normal_kernelP17curandStateXORWOWiPj)
        /*0064*/ 	.short	0x0380
        /*0066*/ 	.short	0x0018


	//----- nvinfo : EIATTR_SW_WAR
	.align		4
.L_48:
        /*0068*/ 	.byte	0x04, 0x36
        /*006a*/ 	.short	(.L_50 - .L_49)
.L_49:
        /*006c*/ 	.word	0x00000008
.L_50:


//--------------------- .nv.info._Z23generate_uniform_kernelP17curandStateXORWOWiPj --------------------------
	.section	.nv.info._Z23generate_uniform_kernelP17curandStateXORWOWiPj,"",@"SHT_CUDA_INFO"
	.sectionflags	@""
	.align	4


	//----- nvinfo : EIATTR_CUDA_API_VERSION
	.align		4
        /*0000*/ 	.byte	0x04, 0x37
        /*0002*/ 	.short	(.L_52 - .L_51)
.L_51:
        /*0004*/ 	.word	0x00000082


	//----- nvinfo : EIATTR_KPARAM_INFO
	.align		4
.L_52:
        /*0008*/ 	.byte	0x04, 0x17
        /*000a*/ 	.short	(.L_54 - .L_53)
.L_53:
        /*000c*/ 	.word	0x00000000
        /*0010*/ 	.short	0x0002
        /*0012*/ 	.short	0x0010
        /*0014*/ 	.byte	0x00, 0xf5, 0x21, 0x00


	//----- nvinfo : EIATTR_KPARAM_INFO
	.align		4
.L_54:
        /*0018*/ 	.byte	0x04, 0x17
        /*001a*/ 	.short	(.L_56 - .L_55)
.L_55:
        /*001c*/ 	.word	0x00000000
        /*0020*/ 	.short	0x0001
        /*0022*/ 	.short	0x0008
        /*0024*/ 	.byte	0x00, 0xf0, 0x11, 0x00


	//----- nvinfo : EIATTR_KPARAM_INFO
	.align		4
.L_56:
        /*0028*/ 	.byte	0x04, 0x17
        /*002a*/ 	.short	(.L_58 - .L_57)
.L_57:
        /*002c*/ 	.word	0x00000000
        /*0030*/ 	.short	0x0000
        /*0032*/ 	.short	0x0000
        /*0034*/ 	.byte	0x00, 0xf5, 0x21, 0x00


	//----- nvinfo : EIATTR_SPARSE_MMA_MASK
	.align		4
.L_58:
        /*0038*/ 	.byte	0x03, 0x50
        /*003a*/ 	.short	0x0000


	//----- nvinfo : EIATTR_MAXREG_COUNT
	.align		4
        /*003c*/ 	.byte	0x03, 0x1b
        /*003e*/ 	.short	0x00ff


	//----- nvinfo : EIATTR_MERCURY_ISA_VERSION
	.align		4
        /*0040*/ 	.byte	0x03, 0x5f
        /*0042*/ 	.short	0x0101


	//----- nvinfo : EIATTR_VRC_CTA_INIT_COUNT
	.align		4
        /*0044*/ 	.byte	0x02, 0x4a
	.zero		1
	.zero		1


	//----- nvinfo : EIATTR_EXIT_INSTR_OFFSETS
	.align		4
        /*0048*/ 	.byte	0x04, 0x1c
        /*004a*/ 	.short	(.L_60 - .L_59)


	//   ....[0]....
.L_59:
        /*004c*/ 	.word	0x000007b0


	//----- nvinfo : EIATTR_CBANK_PARAM_SIZE
	.align		4
.L_60:
        /*0050*/ 	.byte	0x03, 0x19
        /*0052*/ 	.short	0x0018


	//----- nvinfo : EIATTR_PARAM_CBANK
	.align		4
        /*0054*/ 	.byte	0x04, 0x0a
        /*0056*/ 	.short	(.L_62 - .L_61)
	.align		4
.L_61:
        /*0058*/ 	.word	index@(.nv.constant0._Z23generate_uniform_kernelP17curandStateXORWOWiPj)
        /*005c*/ 	.short	0x0380
        /*005e*/ 	.short	0x0018


	//----- nvinfo : EIATTR_SW_WAR
	.align		4
.L_62:
        /*0060*/ 	.byte	0x04, 0x36
        /*0062*/ 	.short	(.L_64 - .L_63)
.L_63:
        /*0064*/ 	.word	0x00000008
.L_64:


//--------------------- .nv.info._Z15generate_kernelP17curandStateXORWOWiPj --------------------------
	.section	.nv.info._Z15generate_kernelP17curandStateXORWOWiPj,"",@"SHT_CUDA_INFO"
	.sectionflags	@""
	.align	4


	//----- nvinfo : EIATTR_CUDA_API_VERSION
	.align		4
        /*0000*/ 	.byte	0x04, 0x37
        /*0002*/ 	.short	(.L_66 - .L_65)
.L_65:
        /*0004*/ 	.word	0x00000082


	//----- nvinfo : EIATTR_KPARAM_INFO
	.align		4
.L_66:
        /*0008*/ 	.byte	0x04, 0x17
        /*000a*/ 	.short	(.L_68 - .L_67)
.L_67:
        /*000c*/ 	.word	0x00000000
        /*0010*/ 	.short	0x0002
        /*0012*/ 	.short	0x0010
        /*0014*/ 	.byte	0x00, 0xf5, 0x21, 0x00


	//----- nvinfo : EIATTR_KPARAM_INFO
	.align		4
.L_68:
        /*0018*/ 	.byte	0x04, 0x17
        /*001a*/ 	.short	(.L_70 - .L_69)
.L_69:
        /*001c*/ 	.word	0x00000000
        /*0020*/ 	.short	0x0001
        /*0022*/ 	.short	0x0008
        /*0024*/ 	.byte	0x00, 0xf0, 0x11, 0x00


	//----- nvinfo : EIATTR_KPARAM_INFO
	.align		4
.L_70:
        /*0028*/ 	.byte	0x04, 0x17
        /*002a*/ 	.short	(.L_72 - .L_71)
.L_71:
        /*002c*/ 	.word	0x00000000
        /*0030*/ 	.short	0x0000
        /*0032*/ 	.short	0x0000
        /*0034*/ 	.byte	0x00, 0xf5, 0x21, 0x00


	//----- nvinfo : EIATTR_SPARSE_MMA_MASK
	.align		4
.L_72:
        /*0038*/ 	.byte	0x03, 0x50
        /*003a*/ 	.short	0x0000


	//----- nvinfo : EIATTR_MAXREG_COUNT
	.align		4
        /*003c*/ 	.byte	0x03, 0x1b
        /*003e*/ 	.short	0x00ff


	//----- nvinfo : EIATTR_MERCURY_ISA_VERSION
	.align		4
        /*0040*/ 	.byte	0x03, 0x5f
        /*0042*/ 	.short	0x0101


	//----- nvinfo : EIATTR_VRC_CTA_INIT_COUNT
	.align		4
        /*0044*/ 	.byte	0x02, 0x4a
	.zero		1
	.zero		1


	//----- nvinfo : EIATTR_EXIT_INSTR_OFFSETS
	.align		4
        /*0048*/ 	.byte	0x04, 0x1c
        /*004a*/ 	.short	(.L_74 - .L_73)


	//   ....[0]....
.L_73:
        /*004c*/ 	.word	0x000006a0


	//----- nvinfo : EIATTR_CBANK_PARAM_SIZE
	.align		4
.L_74:
        /*0050*/ 	.byte	0x03, 0x19
        /*0052*/ 	.short	0x0018


	//----- nvinfo : EIATTR_PARAM_CBANK
	.align		4
        /*0054*/ 	.byte	0x04, 0x0a
        /*0056*/ 	.short	(.L_76 - .L_75)
	.align		4
.L_75:
        /*0058*/ 	.word	index@(.nv.constant0._Z15generate_kernelP17curandStateXORWOWiPj)
        /*005c*/ 	.short	0x0380
        /*005e*/ 	.short	0x0018


	//----- nvinfo : EIATTR_SW_WAR
	.align		4
.L_76:
        /*0060*/ 	.byte	0x04, 0x36
        /*0062*/ 	.short	(.L_78 - .L_77)
.L_77:
        /*0064*/ 	.word	0x00000008
.L_78:


//--------------------- .nv.info._Z12setup_kernelP17curandStateXORWOW --------------------------
	.section	.nv.info._Z12setup_kernelP17curandStateXORWOW,"",@"SHT_CUDA_INFO"
	.sectionflags	@""
	.align	4


	//----- nvinfo : EIATTR_CUDA_API_VERSION
	.align		4
        /*0000*/ 	.byte	0x04, 0x37
        /*0002*/ 	.short	(.L_80 - .L_79)
.L_79:
        /*0004*/ 	.word	0x00000082


	//----- nvinfo : EIATTR_KPARAM_INFO
	.align		4
.L_80:
        /*0008*/ 	.byte	0x04, 0x17
        /*000a*/ 	.short	(.L_82 - .L_81)
.L_81:
        /*000c*/ 	.word	0x00000000
        /*0010*/ 	.short	0x0000
        /*0012*/ 	.short	0x0000
        /*0014*/ 	.byte	0x00, 0xf5, 0x21, 0x00


	//----- nvinfo : EIATTR_SPARSE_MMA_MASK
	.align		4
.L_82:
        /*0018*/ 	.byte	0x03, 0x50
        /*001a*/ 	.short	0x0000


	//----- nvinfo : EIATTR_MAXREG_COUNT
	.align		4
        /*001c*/ 	.byte	0x03, 0x1b
        /*001e*/ 	.short	0x00ff


	//----- nvinfo : EIATTR_MERCURY_ISA_VERSION
	.align		4
        /*0020*/ 	.byte	0x03, 0x5f
        /*0022*/ 	.short	0x0101


	//----- nvinfo : EIATTR_VRC_CTA_INIT_COUNT
	.align		4
        /*0024*/ 	.byte	0x02, 0x4a
	.zero		1
	.zero		1


	//----- nvinfo : EIATTR_EXIT_INSTR_OFFSETS
	.align		4
        /*0028*/ 	.byte	0x04, 0x1c
        /*002a*/ 	.short	(.L_84 - .L_83)


	//   ....[0]....
.L_83:
        /*002c*/ 	.word	0x00000e80


	//----- nvinfo : EIATTR_CRS_STACK_SIZE
	.align		4
.L_84:
        /*0030*/ 	.byte	0x04, 0x1e
        /*0032*/ 	.short	(.L_86 - .L_85)
.L_85:
        /*0034*/ 	.word	0x00000000


	//----- nvinfo : EIATTR_CBANK_PARAM_SIZE
	.align		4
.L_86:
        /*0038*/ 	.byte	0x03, 0x19
        /*003a*/ 	.short	0x0008


	//----- nvinfo : EIATTR_PARAM_CBANK
	.align		4
        /*003c*/ 	.byte	0x04, 0x0a
        /*003e*/ 	.short	(.L_88 - .L_87)
	.align		4
.L_87:
        /*0040*/ 	.word	index@(.nv.constant0._Z12setup_kernelP17curandStateXORWOW)
        /*0044*/ 	.short	0x0380
        /*0046*/ 	.short	0x0008


	//----- nvinfo : EIATTR_SW_WAR
	.align		4
.L_88:
        /*0048*/ 	.byte	0x04, 0x36
        /*004a*/ 	.short	(.L_90 - .L_89)
.L_89:
        /*004c*/ 	.word	0x00000008
.L_90:


//--------------------- .nv.callgraph             --------------------------
	.section	.nv.callgraph,"",@"SHT_CUDA_CALLGRAPH"
	.align	4
	.sectionentsize	8
	.align		4
        /*0000*/ 	.word	0x00000000
	.align		4
        /*0004*/ 	.word	0xffffffff
	.align		4
        /*0008*/ 	.word	0x00000000
	.align		4
        /*000c*/ 	.word	0xfffffffe
	.align		4
        /*0010*/ 	.word	0x00000000
	.align		4
        /*0014*/ 	.word	0xfffffffd
	.align		4
        /*0018*/ 	.word	0x00000000
	.align		4
        /*001c*/ 	.word	0xfffffffc


//--------------------- .nv.constant4             --------------------------
	.section	.nv.constant4,"a",@progbits
	.align	8
	.align		8
.nv.constant4:
        /*0000*/ 	.dword	precalc_xorwow_matrix
	.align		8
        /*0008*/ 	.dword	precalc_xorwow_offset_matrix
	.align		8
        /*0010*/ 	.dword	mrg32k3aM1
	.align		8
        /*0018*/ 	.dword	mrg32k3aM2
	.align		8
        /*0020*/ 	.dword	mrg32k3aM1SubSeq
	.align		8
        /*0028*/ 	.dword	mrg32k3aM2SubSeq
	.align		8
        /*0030*/ 	.dword	mrg32k3aM1Seq
	.align		8
        /*0038*/ 	.dword	mrg32k3aM2Seq


//--------------------- .nv.constant3             --------------------------
	.section	.nv.constant3,"a",@progbits
	.align	8
.nv.constant3:
	.type		__cr_lgamma_table,@object
	.size		__cr_lgamma_table,(.L_8 - __cr_lgamma_table)
__cr_lgamma_table:
        /*0000*/ 	.byte	0x00, 0x00, 0x00, 0x00, 0x00, 0x00, 0x00, 0x00, 0x00, 0x00, 0x00, 0x00, 0x00, 0x00, 0x00, 0x00
        /*0010*/ 	.byte	0xef, 0x39, 0xfa, 0xfe, 0x42, 0x2e, 0xe6, 0x3f, 0x02, 0x20, 0x2a, 0xfa, 0x0b, 0xab, 0xfc, 0x3f
        /*0020*/ 	.byte	0xf9, 0x2c, 0x92, 0x7c, 0xa7, 0x6c, 0x09, 0x40, 0xc9, 0x79, 0x44, 0x3c, 0x64, 0x26, 0x13, 0x40
        /*0030*/ 	.byte	0xca, 0x01, 0xcf, 0x3a, 0x27, 0x51, 0x1a, 0x40, 0x30, 0xcc, 0x2d, 0xf3, 0xe1, 0x0c, 0x21, 0x40
        /*0040*/ 	.byte	0x0d, 0xb7, 0xfc, 0x82, 0x8e, 0x35, 0x25, 0x40
.L_8:


//--------------------- .text._Z22generate_normal_kernelP17curandStateXORWOWiPj --------------------------
	.section	.text._Z22generate_normal_kernelP17curandStateXORWOWiPj,"ax",@progbits
	.align	128
        .global         _Z22generate_normal_kernelP17curandStateXORWOWiPj
        .type           _Z22generate_normal_kernelP17curandStateXORWOWiPj,@function
        .size           _Z22generate_normal_kernelP17curandStateXORWOWiPj,(.L_x_33 - _Z22generate_normal_kernelP17curandStateXORWOWiPj)
        .other          _Z22generate_normal_kernelP17curandStateXORWOWiPj,@"STO_CUDA_ENTRY STV_DEFAULT"
_Z22generate_normal_kernelP17curandStateXORWOWiPj:
.text._Z22generate_normal_kernelP17curandStateXORWOWiPj:
[----:B------:R-:W-:Y:S01]  /*0000*/  LDC R1, c[0x0][0x37c] ;  /* 0x0000df00ff017b82 */ /* 0x000fe20000000800 */
[----:B------:R-:W0:Y:S07]  /*0010*/  S2R R14, SR_TID.X ;  /* 0x00000000000e7919 */ /* 0x000e2e0000002100 */
[----:B------:R-:W0:Y:S01]  /*0020*/  S2UR UR6, SR_CTAID.X ;  /* 0x00000000000679c3 */ /* 0x000e220000002500 */
[----:B------:R-:W1:Y:S07]  /*0030*/  LDCU.64 UR4, c[0x0][0x358] ;  /* 0x00006b00ff0477ac */ /* 0x000e6e0008000a00 */
[----:B------:R-:W0:Y:S08]  /*0040*/  LDC R3, c[0x0][0x360] ;  /* 0x0000d800ff037b82 */ /* 0x000e300000000800 */
[----:B------:R-:W2:Y:S08]  /*0050*/  LDC.64 R12, c[0x0][0x380] ;  /* 0x0000e000ff0c7b82 */ /* 0x000eb00000000a00 */
[----:B------:R-:W3:Y:S01]  /*0060*/  LDC R19, c[0x0][0x388] ;  /* 0x0000e200ff137b82 */ /* 0x000ee20000000800 */
[----:B0-----:R-:W-:-:S04]  /*0070*/  IMAD R14, R3, UR6, R14 ;  /* 0x00000006030e7c24 */ /* 0x001fc8000f8e020e */
[----:B--2---:R-:W-:-:S05]  /*0080*/  IMAD.WIDE R12, R14, 0x30, R12 ;  /* 0x000000300e0c7825 */ /* 0x004fca00078e020c */
[----:B-1----:R0:W5:Y:S04]  /*0090*/  LDG.E.64 R2, desc[UR4][R12.64+0x8] ;  /* 0x000008040c027981 */ /* 0x002168000c1e1b00 */
[----:B------:R0:W5:Y:S04]  /*00a0*/  LDG.E.64 R4, desc[UR4][R12.64+0x10] ;  /* 0x000010040c047981 */ /* 0x000168000c1e1b00 */
[----:B------:R0:W5:Y:S04]  /*00b0*/  LDG.E R15, desc[UR4][R12.64+0x20] ;  /* 0x000020040c0f7981 */ /* 0x000168000c1e1900 */
[----:B------:R0:W5:Y:S04]  /*00c0*/  LDG.E.64 R10, desc[UR4][R12.64+0x28] ;  /* 0x000028040c0a7981 */ /* 0x000168000c1e1b00 */
[----:B------:R0:W5:Y:S04]  /*00d0*/  LDG.E.64 R8, desc[UR4][R12.64] ;  /* 0x000000040c087981 */ /* 0x000168000c1e1b00 */
[----:B------:R0:W5:Y:S01]  /*00e0*/  LDG.E.64 R6, desc[UR4][R12.64+0x18] ;  /* 0x000018040c067981 */ /* 0x000162000c1e1b00 */
[----:B---3--:R-:W-:Y:S01]  /*00f0*/  ISETP.GE.AND P0, PT, R19, 0x2, PT ;  /* 0x000000021300780c */ /* 0x008fe20003f06270 */
[----:B------:R-:W-:-:S12]  /*0100*/  HFMA2 R16, -RZ, RZ, 0, 0 ;  /* 0x00000000ff107431 */ /* 0x000fd800000001ff */
[----:B0-----:R-:W-:Y:S05]  /*0110*/  @!P0 BRA `(.L_x_0) ;  /* 0x0000000c00e48947 */ /* 0x001fea0003800000 */
[C---:B------:R-:W-:Y:S01]  /*0120*/  LOP3.LUT R0, R19.reuse, 0x7ffffffe, RZ, 0xc0, !PT ;  /* 0x7ffffffe13007812 */ /* 0x040fe200078ec0ff */
[----:B-----5:R-:W-:Y:S01]  /*0130*/  IMAD.MOV.U32 R18, RZ, RZ, R4 ;  /* 0x000000ffff127224 */ /* 0x020fe200078e0004 */
[----:B------:R-:W-:Y:S01]  /*0140*/  LEA.HI R19, R19, R19, RZ, 0x1 ;  /* 0x0000001313137211 */ /* 0x000fe200078f08ff */
[----:B------:R-:W-:Y:S01]  /*0150*/  IMAD.MOV.U32 R21, RZ, RZ, R3 ;  /* 0x000000ffff157224 */ /* 0x000fe200078e0003 */
[----:B------:R-:W-:Y:S01]  /*0160*/  ISETP.NE.AND P0, PT, R0, 0x2, PT ;  /* 0x000000020000780c */ /* 0x000fe20003f05270 */
[----:B------:R-:W-:Y:S01]  /*0170*/  IMAD.MOV.U32 R22, RZ, RZ, R8 ;  /* 0x000000ffff167224 */ /* 0x000fe200078e0008 */
[----:B------:R-:W-:Y:S02]  /*0180*/  MOV R17, R5 ;  /* 0x0000000500117202 */ /* 0x000fe40000000f00 */
[----:B------:R-:W-:Y:S02]  /*0190*/  MOV R16, RZ ;  /* 0x000000ff00107202 */ /* 0x000fe40000000f00 */
[----:B------:R-:W-:-:S07]  /*01a0*/  SHF.R.S32.HI R19, RZ, 0x1, R19 ;  /* 0x00000001ff137819 */ /* 0x000fce0000011413 */
[----:B------:R-:W-:Y:S05]  /*01b0*/  @!P0 BRA `(.L_x_1) ;  /* 0x0000000800808947 */ /* 0x000fea0003800000 */
[----:B------:R-:W-:Y:S01]  /*01c0*/  LOP3.LUT R20, R19, 0x3ffffffe, RZ, 0xc0, !PT ;  /* 0x3ffffffe13147812 */ /* 0x000fe200078ec0ff */
[----:B------:R-:W-:Y:S01]  /*01d0*/  IMAD.MOV.U32 R16, RZ, RZ, RZ ;  /* 0x000000ffff107224 */ /* 0x000fe200078e00ff */
[----:B------:R-:W-:Y:S02]  /*01e0*/  IADD3 R22, PT, PT, R8, 0xb0f8a, RZ ;  /* 0x000b0f8a08167810 */ /* 0x000fe40007ffe0ff */
[----:B------:R-:W-:-:S07]  /*01f0*/  IADD3 R20, PT, PT, -R20, RZ, RZ ;  /* 0x000000ff14147210 */ /* 0x000fce0007ffe1ff */
.L_x_8:
[----:B------:R-:W-:Y:S01]  /*0200*/  SHF.R.U32.HI R0, RZ, 0x2, R9 ;  /* 0x00000002ff007819 */ /* 0x000fe20000011609 */
[----:B------:R-:W-:Y:S01]  /*0210*/  IMAD.SHL.U32 R4, R17, 0x10, RZ ;  /* 0x0000001011047824 */ /* 0x000fe200078e00ff */
[----:B------:R-:W-:Y:S01]  /*0220*/  BSSY.RECONVERGENT B0, `(.L_x_2) ;  /* 0x000003b000007945 */ /* 0x000fe20003800200 */
[----:B------:R-:W-:Y:S01]  /*0230*/  IMAD.MOV.U32 R23, RZ, RZ, 0x7f800000 ;  /* 0x7f800000ff177424 */ /* 0x000fe200078e00ff */
[----:B------:R-:W-:-:S04]  /*0240*/  LOP3.LUT R0, R0, R9, RZ, 0x3c, !PT ;  /* 0x0000000900007212 */ /* 0x000fc800078e3cff */
[----:B------:R-:W-:-:S04]  /*0250*/  SHF.L.U32 R3, R0, 0x1, RZ ;  /* 0x0000000100037819 */ /* 0x000fc800000006ff */
[----:B------:R-:W-:Y:S02]  /*0260*/  LOP3.LUT R3, R17, R4, R3, 0x96, !PT ;  /* 0x0000000411037212 */ /* 0x000fe400078e9603 */
[----:B------:R-:W-:Y:S02]  /*0270*/  MOV R4, 0x3e055027 ;  /* 0x3e05502700047802 */ /* 0x000fe40000000f00 */
[----:B------:R-:W-:Y:S01]  /*0280*/  LOP3.LUT R5, R3, R0, RZ, 0x3c, !PT ;  /* 0x0000000003057212 */ /* 0x000fe200078e3cff */
[----:B------:R-:W-:-:S03]  /*0290*/  IMAD.MOV.U32 R3, RZ, RZ, 0x2f800000 ;  /* 0x2f800000ff037424 */ /* 0x000fc600078e00ff */
[----:B------:R-:W-:-:S04]  /*02a0*/  IADD3 R0, PT, PT, R22, -0x587c5, R5 ;  /* 0xfffa783b16007810 */ /* 0x000fc80007ffe005 */
[----:B------:R-:W-:-:S05]  /*02b0*/  I2FP.F32.U32 R0, R0 ;  /* 0x0000000000007245 */ /* 0x000fca0000201000 */
[----:B------:R-:W-:-:S05]  /*02c0*/  FFMA R0, R0, R3, 1.1641532182693481445e-10 ;  /* 0x2f00000000007423 */ /* 0x000fca0000000003 */
[----:B------:R-:W-:-:S13]  /*02d0*/  FSETP.GEU.AND P0, PT, R0, 1.175494350822287508e-38, PT ;  /* 0x008000000000780b */ /* 0x000fda0003f0e000 */
[----:B------:R-:W-:-:S05]  /*02e0*/  @!P0 FMUL R0, R0, 8388608 ;  /* 0x4b00000000008820 */ /* 0x000fca0000400000 */
[----:B------:R-:W-:-:S04]  /*02f0*/  IADD3 R9, PT, PT, R0, -0x3f2aaaab, RZ ;  /* 0xc0d5555500097810 */ /* 0x000fc80007ffe0ff */
[----:B------:R-:W-:-:S05]  /*0300*/  LOP3.LUT R9, R9, 0xff800000, RZ, 0xc0, !PT ;  /* 0xff80000009097812 */ /* 0x000fca00078ec0ff */
[----:B------:R-:W-:Y:S01]  /*0310*/  IMAD.IADD R3, R0, 0x1, -R9 ;  /* 0x0000000100037824 */ /* 0x000fe200078e0a09 */
[----:B------:R-:W-:-:S03]  /*0320*/  I2FP.F32.S32 R9, R9 ;  /* 0x0000000900097245 */ /* 0x000fc60000201400 */
[----:B------:R-:W-:-:S04]  /*0330*/  FADD R3, R3, -1 ;  /* 0xbf80000003037421 */ /* 0x000fc80000000000 */
[----:B------:R-:W-:-:S04]  /*0340*/  FFMA R4, R3, -R4, 0.14084610342979431152 ;  /* 0x3e1039f603047423 */ /* 0x000fc80000000804 */
[----:B------:R-:W-:-:S04]  /*0350*/  FFMA R4, R3, R4, -0.12148627638816833496 ;  /* 0xbdf8cdcc03047423 */ /* 0x000fc80000000004 */
[----:B------:R-:W-:-:S04]  /*0360*/  FFMA R4, R3, R4, 0.13980610668659210205 ;  /* 0x3e0f295503047423 */ /* 0x000fc80000000004 */
[----:B------:R-:W-:-:S04]  /*0370*/  FFMA R4, R3, R4, -0.16684235632419586182 ;  /* 0xbe2ad8b903047423 */ /* 0x000fc80000000004 */
[----:B------:R-:W-:-:S04]  /*0380*/  FFMA R4, R3, R4, 0.20012299716472625732 ;  /* 0x3e4ced0b03047423 */ /* 0x000fc80000000004 */
[----:B------:R-:W-:-:S04]  /*0390*/  FFMA R4, R3, R4, -0.24999669194221496582 ;  /* 0xbe7fff2203047423 */ /* 0x000fc80000000004 */
[----:B------:R-:W-:-:S04]  /*03a0*/  FFMA R4, R3, R4, 0.33333182334899902344 ;  /* 0x3eaaaa7803047423 */ /* 0x000fc80000000004 */
[C---:B------:R-:W-:Y:S01]  /*03b0*/  FFMA R24, R3.reuse, R4, -0.5 ;  /* 0xbf00000003187423 */ /* 0x040fe20000000004 */
[----:B------:R-:W-:Y:S02]  /*03c0*/  FSEL R4, RZ, -23, P0 ;  /* 0xc1b80000ff047808 */ /* 0x000fe40000000000 */
[----:B------:R-:W-:Y:S01]  /*03d0*/  ISETP.GT.U32.AND P0, PT, R0, 0x7f7fffff, PT ;  /* 0x7f7fffff0000780c */ /* 0x000fe20003f04070 */
[----:B------:R-:W-:Y:S02]  /*03e0*/  FMUL R24, R3, R24 ;  /* 0x0000001803187220 */ /* 0x000fe40000400000 */
[----:B------:R-:W-:Y:S02]  /*03f0*/  FFMA R4, R9, 1.1920928955078125e-07, R4 ;  /* 0x3400000009047823 */ /* 0x000fe40000000004 */
[----:B------:R-:W-:Y:S01]  /*0400*/  FFMA R9, R3, R24, R3 ;  /* 0x0000001803097223 */ /* 0x000fe20000000003 */
[----:B------:R-:W-:-:S03]  /*0410*/  SHF.R.U32.HI R3, RZ, 0x2, R2 ;  /* 0x00000002ff037819 */ /* 0x000fc60000011602 */
[----:B------:R-:W-:Y:S01]  /*0420*/  FFMA R9, R4, 0.69314718246459960938, R9 ;  /* 0x3f31721804097823 */ /* 0x000fe20000000009 */
[----:B------:R-:W-:Y:S01]  /*0430*/  LOP3.LUT R3, R3, R2, RZ, 0x3c, !PT ;  /* 0x0000000203037212 */ /* 0x000fe200078e3cff */
[----:B------:R-:W-:Y:S02]  /*0440*/  IMAD.SHL.U32 R2, R5, 0x10, RZ ;  /* 0x0000001005027824 */ /* 0x000fe400078e00ff */
[C---:B------:R-:W-:Y:S01]  /*0450*/  @P0 FFMA R9, R0.reuse, R23, +INF ;  /* 0x7f80000000090423 */ /* 0x040fe20000000017 */
[----:B------:R-:W-:Y:S02]  /*0460*/  SHF.L.U32 R4, R3, 0x1, RZ ;  /* 0x0000000103047819 */ /* 0x000fe400000006ff */
[----:B------:R-:W-:Y:S01]  /*0470*/  FSETP.NEU.AND P0, PT, R0, RZ, PT ;  /* 0x000000ff0000720b */ /* 0x000fe20003f0d000 */
[----:B------:R-:W-:Y:S01]  /*0480*/  FMUL R9, R9, -2 ;  /* 0xc000000009097820 */ /* 0x000fe20000400000 */
[----:B------:R-:W-:-:S04]  /*0490*/  LOP3.LUT R2, R3, R4, R2, 0x96, !PT ;  /* 0x0000000403027212 */ /* 0x000fc800078e9602 */
[----:B------:R-:W-:Y:S01]  /*04a0*/  FSEL R23, R9, +INF , P0 ;  /* 0x7f80000009177808 */ /* 0x000fe20000000000 */
[----:B------:R-:W-:Y:S01]  /*04b0*/  HFMA2 R9, -RZ, RZ, 0.1495361328125, 0.0004794597625732421875 ;  /* 0x30c90fdbff097431 */ /* 0x000fe200000001ff */
[----:B------:R-:W-:Y:S02]  /*04c0*/  LOP3.LUT R3, R2, R5, RZ, 0x3c, !PT ;  /* 0x0000000502037212 */ /* 0x000fe400078e3cff */
[----:B------:R-:W-:Y:S01]  /*04d0*/  IADD3 R2, PT, PT, R23, -0xd000000, RZ ;  /* 0xf300000017027810 */ /* 0x000fe20007ffe0ff */
[----:B------:R0:W1:Y:S02]  /*04e0*/  MUFU.RSQ R4, R23 ;  /* 0x0000001700047308 */ /* 0x0000640000001400 */
[----:B------:R-:W-:Y:S01]  /*04f0*/  IMAD.IADD R0, R3, 0x1, R22 ;  /* 0x0000000103007824 */ /* 0x000fe200078e0216 */
[----:B------:R-:W-:-:S04]  /*0500*/  ISETP.GT.U32.AND P0, PT, R2, 0x727fffff, PT ;  /* 0x727fffff0200780c */ /* 0x000fc80003f04070 */
[----:B------:R-:W-:-:S05]  /*0510*/  I2FP.F32.U32 R0, R0 ;  /* 0x0000000000007245 */ /* 0x000fca0000201000 */
[----:B------:R-:W-:Y:S01]  /*0520*/  FFMA R2, R0, R9, 7.314590599882819788e-10 ;  /* 0x30490fdb00027423 */ /* 0x000fe20000000009 */
[----:B------:R-:W-:-:S03]  /*0530*/  IMAD.MOV.U32 R9, RZ, RZ, R17 ;  /* 0x000000ffff097224 */ /* 0x000fc600078e0011 */
[----:B0-----:R-:W-:Y:S05]  /*0540*/  @!P0 BRA `(.L_x_3) ;  /* 0x0000000000108947 */ /* 0x001fea0003800000 */
[----:B------:R-:W-:Y:S02]  /*0550*/  MOV R0, R23 ;  /* 0x0000001700007202 */ /* 0x000fe40000000f00 */
[----:B------:R-:W-:-:S07]  /*0560*/  MOV R24, 0x580 ;  /* 0x0000058000187802 */ /* 0x000fce0000000f00 */
[----:B-1----:R-:W-:Y:S05]  /*0570*/  CALL.REL.NOINC `($__internal_0_$__cuda_sm20_sqrt_rn_f32_slowpath) ;  /* 0x0000000800fc7944 */ /* 0x002fea0003c00000 */
[----:B------:R-:W-:Y:S05]  /*0580*/  BRA `(.L_x_4) ;  /* 0x0000000000107947 */ /* 0x000fea0003800000 */
.L_x_3:
[----:B-1----:R-:W-:Y:S01]  /*0590*/  FMUL.FTZ R0, R23, R4 ;  /* 0x0000000417007220 */ /* 0x002fe20000410000 */
[----:B------:R-:W-:-:S03]  /*05a0*/  FMUL.FTZ R4, R4, 0.5 ;  /* 0x3f00000004047820 */ /* 0x000fc60000410000 */
[----:B------:R-:W-:-:S04]  /*05b0*/  FFMA R17, -R0, R0, R23 ;  /* 0x0000000000117223 */ /* 0x000fc80000000117 */
[----:B------:R-:W-:-:S07]  /*05c0*/  FFMA R0, R17, R4, R0 ;  /* 0x0000000411007223 */ /* 0x000fce0000000000 */
.L_x_4:
[----:B------:R-:W-:Y:S05]  /*05d0*/  BSYNC.RECONVERGENT B0 ;  /* 0x0000000000007941 */ /* 0x000fea0003800200 */
.L_x_2:
[----:B------:R-:W-:Y:S01]  /*05e0*/  SHF.R.U32.HI R4, RZ, 0x2, R21 ;  /* 0x00000002ff047819 */ /* 0x000fe20000011615 */
[----:B------:R-:W-:Y:S01]  /*05f0*/  IMAD.SHL.U32 R24, R3, 0x10, RZ ;  /* 0x0000001003187824 */ /* 0x000fe200078e00ff */
[----:B------:R-:W-:Y:S01]  /*0600*/  MOV R26, 0x3e055027 ;  /* 0x3e055027001a7802 */ /* 0x000fe20000000f00 */
[----:B------:R-:W-:Y:S01]  /*0610*/  FMUL.RZ R2, R2, 0.15915493667125701904 ;  /* 0x3e22f98302027820 */ /* 0x000fe2000040c000 */
[----:B------:R-:W-:Y:S01]  /*0620*/  LOP3.LUT R4, R4, R21, RZ, 0x3c, !PT ;  /* 0x0000001504047212 */ /* 0x000fe200078e3cff */
[----:B------:R-:W-:Y:S02]  /*0630*/  BSSY.RECONVERGENT B0, `(.L_x_5) ;  /* 0x0000041000007945 */ /* 0x000fe40003800200 */
[----:B------:R-:W0:Y:S01]  /*0640*/  MUFU.SIN R23, R2 ;  /* 0x0000000200177308 */ /* 0x000e220000000400 */
[----:B------:R-:W-:-:S04]  /*0650*/  SHF.L.U32 R17, R4, 0x1, RZ ;  /* 0x0000000104117819 */ /* 0x000fc800000006ff */
[----:B------:R-:W-:Y:S01]  /*0660*/  LOP3.LUT R17, R3, R24, R17, 0x96, !PT ;  /* 0x0000001803117212 */ /* 0x000fe200078e9611 */
[----:B------:R-:W-:-:S03]  /*0670*/  IMAD.MOV.U32 R24, RZ, RZ, 0x2f800000 ;  /* 0x2f800000ff187424 */ /* 0x000fc600078e00ff */
[----:B------:R-:W-:-:S04]  /*0680*/  LOP3.LUT R4, R17, R4, RZ, 0x3c, !PT ;  /* 0x0000000411047212 */ /* 0x000fc800078e3cff */
[----:B------:R-:W-:-:S04]  /*0690*/  IADD3 R17, PT, PT, R22, 0x587c5, R4 ;  /* 0x000587c516117810 */ /* 0x000fc80007ffe004 */
[----:B------:R-:W-:Y:S01]  /*06a0*/  I2FP.F32.U32 R17, R17 ;  /* 0x0000001100117245 */ /* 0x000fe20000201000 */
[----:B0-----:R-:W-:-:S04]  /*06b0*/  FMUL R23, R23, R0 ;  /* 0x0000000017177220 */ /* 0x001fc80000400000 */
[----:B------:R-:W-:-:S05]  /*06c0*/  FFMA R17, R17, R24, 1.1641532182693481445e-10 ;  /* 0x2f00000011117423 */ /* 0x000fca0000000018 */
[----:B------:R-:W-:-:S13]  /*06d0*/  FSETP.GEU.AND P0, PT, R17, 1.175494350822287508e-38, PT ;  /* 0x008000001100780b */ /* 0x000fda0003f0e000 */
[----:B------:R-:W-:-:S05]  /*06e0*/  @!P0 FMUL R17, R17, 8388608 ;  /* 0x4b00000011118820 */ /* 0x000fca0000400000 */
[C---:B------:R-:W-:Y:S02]  /*06f0*/  IADD3 R24, PT, PT, R17.reuse, -0x3f2aaaab, RZ ;  /* 0xc0d5555511187810 */ /* 0x040fe40007ffe0ff */
[----:B------:R-:W-:Y:S02]  /*0700*/  FSETP.NEU.AND P1, PT, R17, RZ, PT ;  /* 0x000000ff1100720b */ /* 0x000fe40003f2d000 */
        /* <DEDUP_REMOVED lines=11> */
[----:B------:R-:W-:-:S04]  /*07c0*/  FFMA R26, R21, R26, -0.5 ;  /* 0xbf000000151a7423 */ /* 0x000fc8000000001a */
[----:B------:R-:W-:-:S04]  /*07d0*/  FMUL R26, R21, R26 ;  /* 0x0000001a151a7220 */ /* 0x000fc80000400000 */
[----:B------:R-:W-:Y:S01]  /*07e0*/  FFMA R25, R21, R26, R21 ;  /* 0x0000001a15197223 */ /* 0x000fe20000000015 */
[----:B------:R-:W-:Y:S01]  /*07f0*/  FSEL R21, RZ, -23, P0 ;  /* 0xc1b80000ff157808 */ /* 0x000fe20000000000 */
[----:B------:R-:W-:Y:S01]  /*0800*/  IMAD.MOV.U32 R26, RZ, RZ, 0x7f800000 ;  /* 0x7f800000ff1a7424 */ /* 0x000fe200078e00ff */
[----:B------:R-:W-:-:S03]  /*0810*/  ISETP.GT.U32.AND P0, PT, R17, 0x7f7fffff, PT ;  /* 0x7f7fffff1100780c */ /* 0x000fc60003f04070 */
[----:B------:R-:W-:Y:S02]  /*0820*/  FFMA R24, R24, 1.1920928955078125e-07, R21 ;  /* 0x3400000018187823 */ /* 0x000fe40000000015 */
[----:B------:R-:W0:Y:S02]  /*0830*/  MUFU.COS R21, R2 ;  /* 0x0000000200157308 */ /* 0x000e240000000000 */
[----:B------:R-:W-:Y:S01]  /*0840*/  FFMA R24, R24, 0.69314718246459960938, R25 ;  /* 0x3f31721818187823 */ /* 0x000fe20000000019 */
[----:B------:R-:W-:-:S04]  /*0850*/  SHF.R.U32.HI R25, RZ, 0x2, R18 ;  /* 0x00000002ff197819 */ /* 0x000fc80000011612 */
[----:B------:R-:W-:Y:S01]  /*0860*/  LOP3.LUT R25, R25, R18, RZ, 0x3c, !PT ;  /* 0x0000001219197212 */ /* 0x000fe200078e3cff */
[----:B------:R-:W-:Y:S01]  /*0870*/  @P0 FFMA R24, R17, R26, +INF ;  /* 0x7f80000011180423 */ /* 0x000fe2000000001a */
[----:B------:R-:W-:Y:S01]  /*0880*/  FSETP.GEU.AND P0, PT, |R23|, 1, PT ;  /* 0x3f8000001700780b */ /* 0x000fe20003f0e200 */
[----:B------:R-:W-:Y:S01]  /*0890*/  IMAD.SHL.U32 R18, R4, 0x10, RZ ;  /* 0x0000001004127824 */ /* 0x000fe200078e00ff */
[----:B------:R-:W-:Y:S01]  /*08a0*/  SHF.L.U32 R23, R25, 0x1, RZ ;  /* 0x0000000119177819 */ /* 0x000fe200000006ff */
[----:B------:R-:W-:-:S03]  /*08b0*/  FMUL R24, R24, -2 ;  /* 0xc000000018187820 */ /* 0x000fc60000400000 */
[----:B------:R-:W-:Y:S01]  /*08c0*/  LOP3.LUT R23, R25, R23, R18, 0x96, !PT ;  /* 0x0000001719177212 */ /* 0x000fe200078e9612 */
[----:B0-----:R-:W-:Y:S01]  /*08d0*/  FMUL R21, R21, R0 ;  /* 0x0000000015157220 */ /* 0x001fe20000400000 */
[----:B------:R-:W-:Y:S02]  /*08e0*/  FSEL R0, R24, +INF , P1 ;  /* 0x7f80000018007808 */ /* 0x000fe40000800000 */
[----:B------:R-:W-:-:S03]  /*08f0*/  IADD3 R18, PT, PT, R16, 0x1, RZ ;  /* 0x0000000110127810 */ /* 0x000fc60007ffe0ff */
[----:B------:R-:W-:Y:S01]  /*0900*/  @P0 IADD3 R18, PT, PT, R16, RZ, RZ ;  /* 0x000000ff10120210 */ /* 0x000fe20007ffe0ff */
[----:B------:R-:W-:Y:S01]  /*0910*/  VIADD R2, R0, 0xf3000000 ;  /* 0xf300000000027836 */ /* 0x000fe20000000000 */
[----:B------:R-:W-:Y:S01]  /*0920*/  FSETP.GEU.AND P1, PT, |R21|, 1, PT ;  /* 0x3f8000001500780b */ /* 0x000fe20003f2e200 */
[----:B------:R-:W-:Y:S01]  /*0930*/  IMAD.MOV.U32 R21, RZ, RZ, 0x30c90fdb ;  /* 0x30c90fdbff157424 */ /* 0x000fe200078e00ff */
[----:B------:R-:W-:Y:S02]  /*0940*/  LOP3.LUT R17, R23, R4, RZ, 0x3c, !PT ;  /* 0x0000000417117212 */ /* 0x000fe400078e3cff */
[----:B------:R-:W-:Y:S01]  /*0950*/  ISETP.GT.U32.AND P0, PT, R2, 0x727fffff, PT ;  /* 0x727fffff0200780c */ /* 0x000fe20003f04070 */
[----:B------:R0:W1:Y:S01]  /*0960*/  MUFU.RSQ R23, R0 ;  /* 0x0000000000177308 */ /* 0x0000620000001400 */
[----:B------:R-:W-:Y:S02]  /*0970*/  IADD3 R16, PT, PT, R22, 0xb0f8a, R17 ;  /* 0x000b0f8a16107810 */ /* 0x000fe40007ffe011 */
[----:B------:R-:W-:-:S02]  /*0980*/  IADD3 R2, PT, PT, R18, 0x1, RZ ;  /* 0x0000000112027810 */ /* 0x000fc40007ffe0ff */
[----:B------:R-:W-:-:S03]  /*0990*/  I2FP.F32.U32 R16, R16 ;  /* 0x0000001000107245 */ /* 0x000fc60000201000 */
[----:B------:R-:W-:Y:S02]  /*09a0*/  @P1 IMAD.MOV R2, RZ, RZ, R18 ;  /* 0x000000ffff021224 */ /* 0x000fe400078e0212 */
[----:B------:R-:W-:Y:S02]  /*09b0*/  FFMA R16, R16, R21, 7.314590599882819788e-10 ;  /* 0x30490fdb10107423 */ /* 0x000fe40000000015 */
[----:B0-----:R-:W-:Y:S05]  /*09c0*/  @!P0 BRA `(.L_x_6) ;  /* 0x00000000000c8947 */ /* 0x001fea0003800000 */
[----:B------:R-:W-:-:S07]  /*09d0*/  MOV R24, 0x9f0 ;  /* 0x000009f000187802 */ /* 0x000fce0000000f00 */
[----:B-1----:R-:W-:Y:S05]  /*09e0*/  CALL.REL.NOINC `($__internal_0_$__cuda_sm20_sqrt_rn_f32_slowpath) ;  /* 0x0000000400e07944 */ /* 0x002fea0003c00000 */
[----:B------:R-:W-:Y:S05]  /*09f0*/  BRA `(.L_x_7) ;  /* 0x0000000000107947 */ /* 0x000fea0003800000 */
.L_x_6:
[----:B-1----:R-:W-:Y:S01]  /*0a00*/  FMUL.FTZ R21, R0, R23 ;  /* 0x0000001700157220 */ /* 0x002fe20000410000 */
[----:B------:R-:W-:-:S03]  /*0a10*/  FMUL.FTZ R18, R23, 0.5 ;  /* 0x3f00000017127820 */ /* 0x000fc60000410000 */
[----:B------:R-:W-:-:S04]  /*0a20*/  FFMA R0, -R21, R21, R0 ;  /* 0x0000001515007223 */ /* 0x000fc80000000100 */
[----:B------:R-:W-:-:S07]  /*0a30*/  FFMA R0, R0, R18, R21 ;  /* 0x0000001200007223 */ /* 0x000fce0000000015 */
.L_x_7:
[----:B------:R-:W-:Y:S05]  /*0a40*/  BSYNC.RECONVERGENT B0 ;  /* 0x0000000000007941 */ /* 0x000fea0003800200 */
.L_x_5:
[----:B------:R-:W-:Y:S01]  /*0a50*/  FMUL.RZ R18, R16, 0.15915493667125701904 ;  /* 0x3e22f98310127820 */ /* 0x000fe2000040c000 */
[----:B------:R-:W-:Y:S02]  /*0a60*/  IADD3 R20, PT, PT, R20, 0x2, RZ ;  /* 0x0000000214147810 */ /* 0x000fe40007ffe0ff */
[----:B------:R-:W-:Y:S01]  /*0a70*/  IADD3 R22, PT, PT, R22, 0x161f14, RZ ;  /* 0x00161f1416167810 */ /* 0x000fe20007ffe0ff */
[----:B------:R-:W0:Y:S08]  /*0a80*/  MUFU.SIN R21, R18 ;  /* 0x0000001200157308 */ /* 0x000e300000000400 */
[----:B------:R1:W2:Y:S01]  /*0a90*/  MUFU.COS R23, R18 ;  /* 0x0000001200177308 */ /* 0x0002a20000000000 */
[----:B0-----:R-:W-:Y:S01]  /*0aa0*/  FMUL R21, R21, R0 ;  /* 0x0000000015157220 */ /* 0x001fe20000400000 */
[----:B-1----:R-:W-:-:S04]  /*0ab0*/  IMAD.MOV.U32 R18, RZ, RZ, R4 ;  /* 0x000000ffff127224 */ /* 0x002fc800078e0004 */
[----:B------:R-:W-:Y:S02]  /*0ac0*/  FSETP.GEU.AND P1, PT, |R21|, 1, PT ;  /* 0x3f8000001500780b */ /* 0x000fe40003f2e200 */
[----:B------:R-:W-:Y:S01]  /*0ad0*/  MOV R21, R3 ;  /* 0x0000000300157202 */ /* 0x000fe20000000f00 */
[----:B--2---:R-:W-:Y:S01]  /*0ae0*/  FMUL R23, R23, R0 ;  /* 0x0000000017177220 */ /* 0x004fe20000400000 */
[----:B------:R-:W-:-:S04]  /*0af0*/  IADD3 R0, PT, PT, R2, 0x1, RZ ;  /* 0x0000000102007810 */ /* 0x000fc80007ffe0ff */
[----:B------:R-:W-:-:S05]  /*0b00*/  FSETP.GEU.AND P0, PT, |R23|, 1, PT ;  /* 0x3f8000001700780b */ /* 0x000fca0003f0e200 */
[----:B------:R-:W-:Y:S01]  /*0b10*/  @P1 IMAD.MOV R0, RZ, RZ, R2 ;  /* 0x000000ffff001224 */ /* 0x000fe200078e0202 */
[----:B------:R-:W-:Y:S02]  /*0b20*/  ISETP.NE.AND P1, PT, R20, RZ, PT ;  /* 0x000000ff1400720c */ /* 0x000fe40003f25270 */
[----:B------:R-:W-:Y:S01]  /*0b30*/  MOV R2, R5 ;  /* 0x0000000500027202 */ /* 0x000fe20000000f00 */
[----:B------:R-:W-:-:S04]  /*0b40*/  VIADD R16, R0, 0x1 ;  /* 0x0000000100107836 */ /* 0x000fc80000000000 */
[----:B------:R-:W-:-:S06]  /*0b50*/  @P0 IMAD.MOV R16, RZ, RZ, R0 ;  /* 0x000000ffff100224 */ /* 0x000fcc00078e0200 */
[----:B------:R-:W-:Y:S05]  /*0b60*/  @P1 BRA `(.L_x_8) ;  /* 0xfffffff400a41947 */ /* 0x000fea000383ffff */
[----:B------:R-:W-:Y:S01]  /*0b70*/  MOV R2, R5 ;  /* 0x0000000500027202 */ /* 0x000fe20000000f00 */
[----:B------:R-:W-:Y:S01]  /*0b80*/  VIADD R22, R22, 0xfff4f076 ;  /* 0xfff4f07616167836 */ /* 0x000fe20000000000 */
[----:B------:R-:W-:Y:S01]  /*0b90*/  MOV R21, R3 ;  /* 0x0000000300157202 */ /* 0x000fe20000000f00 */
[----:B------:R-:W-:Y:S02]  /*0ba0*/  IMAD.MOV.U32 R18, RZ, RZ, R4 ;  /* 0x000000ffff127224 */ /* 0x000fe400078e0004 */
[----:B------:R-:W-:-:S07]  /*0bb0*/  IMAD.MOV.U32 R5, RZ, RZ, R17 ;  /* 0x000000ffff057224 */ /* 0x000fce00078e0011 */
.L_x_1:
[C---:B------:R-:W-:Y:S01]  /*0bc0*/  LOP3.LUT R0, R19.reuse, 0x1, RZ, 0xc0, !PT ;  /* 0x0000000113007812 */ /* 0x040fe200078ec0ff */
[----:B------:R-:W-:-:S03]  /*0bd0*/  IMAD R8, R19, 0xb0f8a, R8 ;  /* 0x000b0f8a13087824 */ /* 0x000fc600078e0208 */
[----:B------:R-:W-:-:S13]  /*0be0*/  ISETP.NE.U32.AND P0, PT, R0, 0x1, PT ;  /* 0x000000010000780c */ /* 0x000fda0003f05070 */
[----:B------:R-:W-:Y:S05]  /*0bf0*/  @P0 BRA `(.L_x_0) ;  /* 0x00000004002c0947 */ /* 0x000fea0003800000 */
[----:B------:R-:W-:Y:S01]  /*0c00*/  SHF.R.U32.HI R0, RZ, 0x2, R9 ;  /* 0x00000002ff007819 */ /* 0x000fe20000011609 */
[----:B------:R-:W-:Y:S01]  /*0c10*/  IMAD.MOV.U32 R20, RZ, RZ, 0x3e055027 ;  /* 0x3e055027ff147424 */ /* 0x000fe200078e00ff */
[----:B------:R-:W-:Y:S01]  /*0c20*/  SHF.L.U32 R4, R17, 0x4, RZ ;  /* 0x0000000411047819 */ /* 0x000fe200000006ff */
[----:B------:R-:W-:Y:S01]  /*0c30*/  BSSY.RECONVERGENT B0, `(.L_x_9) ;  /* 0x0000039000007945 */ /* 0x000fe20003800200 */
[----:B------:R-:W-:-:S05]  /*0c40*/  LOP3.LUT R0, R0, R9, RZ, 0x3c, !PT ;  /* 0x0000000900007212 */ /* 0x000fca00078e3cff */
[----:B------:R-:W-:-:S05]  /*0c50*/  IMAD.SHL.U32 R3, R0, 0x2, RZ ;  /* 0x0000000200037824 */ /* 0x000fca00078e00ff */
[----:B------:R-:W-:-:S04]  /*0c60*/  LOP3.LUT R3, R17, R4, R3, 0x96, !PT ;  /* 0x0000000411037212 */ /* 0x000fc800078e9603 */
[----:B------:R-:W-:Y:S01]  /*0c70*/  LOP3.LUT R4, R3, R0, RZ, 0x3c, !PT ;  /* 0x0000000003047212 */ /* 0x000fe200078e3cff */
[----:B------:R-:W-:-:S03]  /*0c80*/  HFMA2 R3, -RZ, RZ, 0.1171875, 0 ;  /* 0x2f800000ff037431 */ /* 0x000fc600000001ff */
[----:B------:R-:W-:-:S04]  /*0c90*/  IADD3 R0, PT, PT, R22, 0x587c5, R4 ;  /* 0x000587c516007810 */ /* 0x000fc80007ffe004 */
[----:B------:R-:W-:-:S05]  /*0ca0*/  I2FP.F32.U32 R0, R0 ;  /* 0x0000000000007245 */ /* 0x000fca0000201000 */
[----:B------:R-:W-:-:S05]  /*0cb0*/  FFMA R0, R0, R3, 1.1641532182693481445e-10 ;  /* 0x2f00000000007423 */ /* 0x000fca0000000003 */
[----:B------:R-:W-:-:S04]  /*0cc0*/  FSETP.GEU.AND P0, PT, R0, 1.175494350822287508e-38, PT ;  /* 0x008000000000780b */ /* 0x000fc80003f0e000 */
[----:B------:R-:W-:-:S09]  /*0cd0*/  FSEL R9, RZ, -23, P0 ;  /* 0xc1b80000ff097808 */ /* 0x000fd20000000000 */
[----:B------:R-:W-:-:S04]  /*0ce0*/  @!P0 FMUL R0, R0, 8388608 ;  /* 0x4b00000000008820 */ /* 0x000fc80000400000 */
[C---:B------:R-:W-:Y:S01]  /*0cf0*/  VIADD R5, R0.reuse, 0xc0d55555 ;  /* 0xc0d5555500057836 */ /* 0x040fe20000000000 */
[----:B------:R-:W-:-:S04]  /*0d00*/  ISETP.GT.U32.AND P0, PT, R0, 0x7f7fffff, PT ;  /* 0x7f7fffff0000780c */ /* 0x000fc80003f04070 */
[----:B------:R-:W-:-:S04]  /*0d10*/  LOP3.LUT R5, R5, 0xff800000, RZ, 0xc0, !PT ;  /* 0xff80000005057812 */ /* 0x000fc800078ec0ff */
[----:B------:R-:W-:-:S05]  /*0d20*/  IADD3 R3, PT, PT, R0, -R5, RZ ;  /* 0x8000000500037210 */ /* 0x000fca0007ffe0ff */
        /* <DEDUP_REMOVED lines=9> */
[----:B------:R-:W-:Y:S02]  /*0dc0*/  I2FP.F32.S32 R20, R5 ;  /* 0x0000000500147245 */ /* 0x000fe40000201400 */
[----:B------:R-:W-:Y:S01]  /*0dd0*/  MOV R5, 0x7f800000 ;  /* 0x7f80000000057802 */ /* 0x000fe20000000f00 */
[C---:B------:R-:W-:Y:S02]  /*0de0*/  FMUL R24, R3.reuse, R24 ;  /* 0x0000001803187220 */ /* 0x040fe40000400000 */
[----:B------:R-:W-:Y:S02]  /*0df0*/  FFMA R9, R20, 1.1920928955078125e-07, R9 ;  /* 0x3400000014097823 */ /* 0x000fe40000000009 */
[----:B------:R-:W-:Y:S01]  /*0e00*/  FFMA R24, R3, R24, R3 ;  /* 0x0000001803187223 */ /* 0x000fe20000000003 */
[----:B------:R-:W-:-:S03]  /*0e10*/  SHF.R.U32.HI R3, RZ, 0x2, R2 ;  /* 0x00000002ff037819 */ /* 0x000fc60000011602 */
[----:B------:R-:W-:Y:S01]  /*0e20*/  FFMA R9, R9, 0.69314718246459960938, R24 ;  /* 0x3f31721809097823 */ /* 0x000fe20000000018 */
[----:B------:R-:W-:Y:S01]  /*0e30*/  LOP3.LUT R3, R3, R2, RZ, 0x3c, !PT ;  /* 0x0000000203037212 */ /* 0x000fe200078e3cff */
[----:B------:R-:W-:Y:S01]  /*0e40*/  @P0 FFMA R9, R0, R5, +INF ;  /* 0x7f80000000090423 */ /* 0x000fe20000000005 */
[----:B------:R-:W-:Y:S02]  /*0e50*/  SHF.L.U32 R2, R4, 0x4, RZ ;  /* 0x0000000404027819 */ /* 0x000fe400000006ff */
[----:B------:R-:W-:Y:S01]  /*0e60*/  FSETP.NEU.AND P0, PT, R0, RZ, PT ;  /* 0x000000ff0000720b */ /* 0x000fe20003f0d000 */
[----:B------:R-:W-:Y:S02]  /*0e70*/  IMAD.SHL.U32 R5, R3, 0x2, RZ ;  /* 0x0000000203057824 */ /* 0x000fe400078e00ff */
[----:B------:R-:W-:-:S03]  /*0e80*/  FMUL R9, R9, -2 ;  /* 0xc000000009097820 */ /* 0x000fc60000400000 */
[----:B------:R-:W-:Y:S02]  /*0e90*/  LOP3.LUT R5, R3, R5, R2, 0x96, !PT ;  /* 0x0000000503057212 */ /* 0x000fe400078e9602 */
[----:B------:R-:W-:Y:S01]  /*0ea0*/  FSEL R3, R9, +INF , P0 ;  /* 0x7f80000009037808 */ /* 0x000fe20000000000 */
[----:B------:R-:W-:Y:S01]  /*0eb0*/  IMAD.MOV.U32 R9, RZ, RZ, 0x30c90fdb ;  /* 0x30c90fdbff097424 */ /* 0x000fe200078e00ff */
[----:B------:R-:W-:Y:S02]  /*0ec0*/  LOP3.LUT R5, R5, R4, RZ, 0x3c, !PT ;  /* 0x0000000405057212 */ /* 0x000fe400078e3cff */
[----:B------:R-:W-:Y:S01]  /*0ed0*/  IADD3 R2, PT, PT, R3, -0xd000000, RZ ;  /* 0xf300000003027810 */ /* 0x000fe20007ffe0ff */
[----:B------:R0:W1:Y:S01]  /*0ee0*/  MUFU.RSQ R20, R3 ;  /* 0x0000000300147308 */ /* 0x0000620000001400 */
[----:B------:R-:W-:Y:S02]  /*0ef0*/  IADD3 R0, PT, PT, R22, 0xb0f8a, R5 ;  /* 0x000b0f8a16007810 */ /* 0x000fe40007ffe005 */
[----:B------:R-:W-:-:S02]  /*0f00*/  ISETP.GT.U32.AND P0, PT, R2, 0x727fffff, PT ;  /* 0x727fffff0200780c */ /* 0x000fc40003f04070 */
[----:B------:R-:W-:-:S05]  /*0f10*/  I2FP.F32.U32 R0, R0 ;  /* 0x0000000000007245 */ /* 0x000fca0000201000 */
[----:B------:R-:W-:-:S06]  /*0f20*/  FFMA R2, R0, R9, 7.314590599882819788e-10 ;  /* 0x30490fdb00027423 */ /* 0x000fcc0000000009 */
[----:B0-----:R-:W-:Y:S05]  /*0f30*/  @!P0 BRA `(.L_x_10) ;  /* 0x0000000000108947 */ /* 0x001fea0003800000 */
[----:B------:R-:W-:Y:S02]  /*0f40*/  MOV R0, R3 ;  /* 0x0000000300007202 */ /* 0x000fe40000000f00 */
[----:B------:R-:W-:-:S07]  /*0f50*/  MOV R24, 0xf70 ;  /* 0x00000f7000187802 */ /* 0x000fce0000000f00 */
[----:B-1----:R-:W-:Y:S05]  /*0f60*/  CALL.REL.NOINC `($__internal_0_$__cuda_sm20_sqrt_rn_f32_slowpath) ;  /* 0x0000000000807944 */ /* 0x002fea0003c00000 */
[----:B------:R-:W-:Y:S05]  /*0f70*/  BRA `(.L_x_11) ;  /* 0x0000000000107947 */ /* 0x000fea0003800000 */
.L_x_10:
[----:B-1----:R-:W-:Y:S01]  /*0f80*/  FMUL.FTZ R0, R3, R20 ;  /* 0x0000001403007220 */ /* 0x002fe20000410000 */
[----:B------:R-:W-:-:S03]  /*0f90*/  FMUL.FTZ R9, R20, 0.5 ;  /* 0x3f00000014097820 */ /* 0x000fc60000410000 */
[----:B------:R-:W-:-:S04]  /*0fa0*/  FFMA R3, -R0, R0, R3 ;  /* 0x0000000000037223 */ /* 0x000fc80000000103 */
[----:B------:R-:W-:-:S07]  /*0fb0*/  FFMA R0, R3, R9, R0 ;  /* 0x0000000903007223 */ /* 0x000fce0000000000 */
.L_x_11:
[----:B------:R-:W-:Y:S05]  /*0fc0*/  BSYNC.RECONVERGENT B0 ;  /* 0x0000000000007941 */ /* 0x000fea0003800200 */
.L_x_9:
[----:B------:R-:W-:Y:S01]  /*0fd0*/  FMUL.RZ R19, R2, 0.15915493667125701904 ;  /* 0x3e22f98302137820 */ /* 0x000fe2000040c000 */
[----:B------:R-:W-:-:S03]  /*0fe0*/  IMAD.MOV.U32 R2, RZ, RZ, R18 ;  /* 0x000000ffff027224 */ /* 0x000fc600078e0012 */
[----:B------:R-:W0:Y:S08]  /*0ff0*/  MUFU.SIN R3, R19 ;  /* 0x0000001300037308 */ /* 0x000e300000000400 */
[----:B------:R-:W1:Y:S01]  /*1000*/  MUFU.COS R9, R19 ;  /* 0x0000001300097308 */ /* 0x000e620000000000 */
[----:B0-----:R-:W-:-:S05]  /*1010*/  FMUL R3, R3, R0 ;  /* 0x0000000003037220 */ /* 0x001fca0000400000 */
[----:B------:R-:W-:Y:S02]  /*1020*/  FSETP.GEU.AND P0, PT, |R3|, 1, PT ;  /* 0x3f8000000300780b */ /* 0x000fe40003f0e200 */
[----:B------:R-:W-:Y:S01]  /*1030*/  MOV R3, R17 ;  /* 0x0000001100037202 */ /* 0x000fe20000000f00 */
[----:B-1----:R-:W-:Y:S01]  /*1040*/  FMUL R9, R9, R0 ;  /* 0x0000000009097220 */ /* 0x002fe20000400000 */
[----:B------:R-:W-:-:S04]  /*1050*/  IADD3 R0, PT, PT, R16, 0x1, RZ ;  /* 0x0000000110007810 */ /* 0x000fc80007ffe0ff */
[----:B------:R-:W-:Y:S02]  /*1060*/  FSETP.GEU.AND P1, PT, |R9|, 1, PT ;  /* 0x3f8000000900780b */ /* 0x000fe40003f2e200 */
[----:B------:R-:W-:-:S03]  /*1070*/  MOV R9, R21 ;  /* 0x0000001500097202 */ /* 0x000fc60000000f00 */
[----:B------:R-:W-:-:S05]  /*1080*/  @P0 IMAD.MOV R0, RZ, RZ, R16 ;  /* 0x000000ffff000224 */ /* 0x000fca00078e0210 */
[----:B------:R-:W-:-:S03]  /*1090*/  IADD3 R16, PT, PT, R0, 0x1, RZ ;  /* 0x0000000100107810 */ /* 0x000fc60007ffe0ff */
[----:B------:R-:W-:-:S07]  /*10a0*/  @P1 IADD3 R16, PT, PT, R0, RZ, RZ ;  /* 0x000000ff00101210 */ /* 0x000fce0007ffe0ff */
.L_x_0:
[----:B------:R-:W0:Y:S01]  /*10b0*/  LDC.64 R18, c[0x0][0x390] ;  /* 0x0000e400ff127b82 */ /* 0x000e220000000a00 */
[----:B-----5:R-:W-:Y:S04]  /*10c0*/  STG.E.64 desc[UR4][R12.64], R8 ;  /* 0x000000080c007986 */ /* 0x020fe8000c101b04 */
[----:B------:R-:W-:Y:S04]  /*10d0*/  STG.E.64 desc[UR4][R12.64+0x10], R4 ;  /* 0x000010040c007986 */ /* 0x000fe8000c101b04 */
[----:B------:R-:W-:Y:S04]  /*10e0*/  STG.E.64 desc[UR4][R12.64+0x18], R6 ;  /* 0x000018060c007986 */ /* 0x000fe8000c101b04 */
[----:B------:R-:W-:Y:S04]  /*10f0*/  STG.E.64 desc[UR4][R12.64+0x28], R10 ;  /* 0x0000280a0c007986 */ /* 0x000fe8000c101b04 */
[----:B------:R-:W-:Y:S04]  /*1100*/  STG.E desc[UR4][R12.64+0x20], R15 ;  /* 0x0000200f0c007986 */ /* 0x000fe8000c101904 */
[----:B------:R-:W-:Y:S01]  /*1110*/  STG.E.64 desc[UR4][R12.64+0x8], R2 ;  /* 0x000008020c007986 */ /* 0x000fe2000c101b04 */
[----:B0-----:R-:W-:-:S05]  /*1120*/  IMAD.WIDE R18, R14, 0x4, R18 ;  /* 0x000000040e127825 */ /* 0x001fca00078e0212 */
[----:B------:R-:W2:Y:S02]  /*1130*/  LDG.E R17, desc[UR4][R18.64] ;  /* 0x0000000412117981 */ /* 0x000ea4000c1e1900 */
[----:B--2---:R-:W-:-:S05]  /*1140*/  IMAD.IADD R17, R17, 0x1, R16 ;  /* 0x0000000111117824 */ /* 0x004fca00078e0210 */
[----:B------:R-:W-:Y:S01]  /*1150*/  STG.E desc[UR4][R18.64], R17 ;  /* 0x0000001112007986 */ /* 0x000fe2000c101904 */
[----:B------:R-:W-:Y:S05]  /*1160*/  EXIT ;  /* 0x000000000000794d */ /* 0x000fea0003800000 */
        .weak           $__internal_0_$__cuda_sm20_sqrt_rn_f32_slowpath
        .type           $__internal_0_$__cuda_sm20_sqrt_rn_f32_slowpath,@function
        .size           $__internal_0_$__cuda_sm20_sqrt_rn_f32_slowpath,(.L_x_33 - $__internal_0_$__cuda_sm20_sqrt_rn_f32_slowpath)
$__internal_0_$__cuda_sm20_sqrt_rn_f32_slowpath:
[----:B------:R-:W-:-:S13]  /*1170*/  LOP3.LUT P0, RZ, R0, 0x7fffffff, RZ, 0xc0, !PT ;  /* 0x7fffffff00ff7812 */ /* 0x000fda000780c0ff */
[----:B------:R-:W-:Y:S01]  /*1180*/  @!P0 MOV R25, R0 ;  /* 0x0000000000198202 */ /* 0x000fe20000000f00 */
[----:B------:R-:W-:Y:S06]  /*1190*/  @!P0 BRA `(.L_x_12) ;  /* 0x0000000000408947 */ /* 0x000fec0003800000 */
[----:B------:R-:W-:-:S13]  /*11a0*/  FSETP.GEU.FTZ.AND P0, PT, R0, RZ, PT ;  /* 0x000000ff0000720b */ /* 0x000fda0003f1e000 */
[----:B------:R-:W-:Y:S01]  /*11b0*/  @!P0 MOV R25, 0x7fffffff ;  /* 0x7fffffff00198802 */ /* 0x000fe20000000f00 */
[----:B------:R-:W-:Y:S06]  /*11c0*/  @!P0 BRA `(.L_x_12) ;  /* 0x0000000000348947 */ /* 0x000fec0003800000 */
[----:B------:R-:W-:-:S13]  /*11d0*/  FSETP.GTU.FTZ.AND P0, PT, |R0|, +INF , PT ;  /* 0x7f8000000000780b */ /* 0x000fda0003f1c200 */
[----:B------:R-:W-:Y:S01]  /*11e0*/  @P0 FADD.FTZ R25, R0, 1 ;  /* 0x3f80000000190421 */ /* 0x000fe20000010000 */
[----:B------:R-:W-:Y:S06]  /*11f0*/  @P0 BRA `(.L_x_12) ;  /* 0x0000000000280947 */ /* 0x000fec0003800000 */
[----:B------:R-:W-:-:S13]  /*1200*/  FSETP.NEU.FTZ.AND P0, PT, |R0|, +INF , PT ;  /* 0x7f8000000000780b */ /* 0x000fda0003f1d200 */
[----:B------:R-:W-:-:S04]  /*1210*/  @P0 FFMA R28, R0, 1.84467440737095516160e+19, RZ ;  /* 0x5f800000001c0823 */ /* 0x000fc800000000ff */
[----:B------:R-:W0:Y:S02]  /*1220*/  @P0 MUFU.RSQ R27, R28 ;  /* 0x0000001c001b0308 */ /* 0x000e240000001400 */
[----:B0-----:R-:W-:Y:S01]  /*1230*/  @P0 FMUL.FTZ R23, R28, R27 ;  /* 0x0000001b1c170220 */ /* 0x001fe20000410000 */
[----:B------:R-:W-:-:S03]  /*1240*/  @P0 FMUL.FTZ R26, R27, 0.5 ;  /* 0x3f0000001b1a0820 */ /* 0x000fc60000410000 */
[----:B------:R-:W-:-:S04]  /*1250*/  @P0 FADD.FTZ R25, -R23, -RZ ;  /* 0x800000ff17190221 */ /* 0x000fc80000010100 */
[----:B------:R-:W-:Y:S01]  /*1260*/  @P0 FFMA R27, R23, R25, R28 ;  /* 0x00000019171b0223 */ /* 0x000fe2000000001c */
[----:B------:R-:W-:-:S03]  /*1270*/  @!P0 IMAD.MOV.U32 R25, RZ, RZ, R0 ;  /* 0x000000ffff198224 */ /* 0x000fc600078e0000 */
[----:B------:R-:W-:-:S04]  /*1280*/  @P0 FFMA R26, R27, R26, R23 ;  /* 0x0000001a1b1a0223 */ /* 0x000fc80000000017 */
[----:B------:R-:W-:-:S07]  /*1290*/  @P0 FMUL.FTZ R25, R26, 2.3283064365386962891e-10 ;  /* 0x2f8000001a190820 */ /* 0x000fce0000410000 */
.L_x_12:
[----:B------:R-:W-:Y:S01]  /*12a0*/  MOV R0, R25 ;  /* 0x0000001900007202 */ /* 0x000fe20000000f00 */
[----:B------:R-:W-:-:S04]  /*12b0*/  HFMA2 R25, -RZ, RZ, 0, 0 ;  /* 0x00000000ff197431 */ /* 0x000fc800000001ff */
[----:B------:R-:W-:Y:S05]  /*12c0*/  RET.REL.NODEC R24 `(_Z22generate_normal_kernelP17curandStateXORWOWiPj) ;  /* 0xffffffec184c7950 */ /* 0x000fea0003c3ffff */
.L_x_13:
[----:B------:R-:W-:-:S00]  /*12d0*/  BRA `(.L_x_13) ;  /* 0xfffffffc00fc7947 */ /* 0x000fc0000383ffff */
[----:B------:R-:W-:-:S00]  /*12e0*/  NOP ;  /* 0x0000000000007918 */ /* 0x000fc00000000000 */
        /* <DEDUP_REMOVED lines=9> */
.L_x_33:


//--------------------- .text._Z23generate_uniform_kernelP17curandStateXORWOWiPj --------------------------
	.section	.text._Z23generate_uniform_kernelP17curandStateXORWOWiPj,"ax",@progbits
	.align	128
        .global         _Z23generate_uniform_kernelP17curandStateXORWOWiPj
        .type           _Z23generate_uniform_kernelP17curandStateXORWOWiPj,@function
        .size           _Z23generate_uniform_kernelP17curandStateXORWOWiPj,(.L_x_35 - _Z23generate_uniform_kernelP17curandStateXORWOWiPj)
        .other          _Z23generate_uniform_kernelP17curandStateXORWOWiPj,@"STO_CUDA_ENTRY STV_DEFAULT"
_Z23generate_uniform_kernelP17curandStateXORWOWiPj:
.text._Z23generate_uniform_kernelP17curandStateXORWOWiPj:
[----:B------:R-:W-:Y:S01]  /*0000*/  LDC R1, c[0x0][0x37c] ;  /* 0x0000df00ff017b82 */ /* 0x000fe20000000800 */
[----:B------:R-:W0:Y:S07]  /*0010*/  S2R R14, SR_TID.X ;  /* 0x00000000000e7919 */ /* 0x000e2e0000002100 */
[----:B------:R-:W1:Y:S01]  /*0020*/  LDC R17, c[0x0][0x388] ;  /* 0x0000e200ff117b82 */ /* 0x000e620000000800 */
[----:B------:R-:W2:Y:S07]  /*0030*/  LDCU.64 UR4, c[0x0][0x358] ;  /* 0x00006b00ff0477ac */ /* 0x000eae0008000a00 */
[----:B------:R-:W0:Y:S08]  /*0040*/  S2UR UR6, SR_CTAID.X ;  /* 0x00000000000679c3 */ /* 0x000e300000002500 */
[----:B------:R-:W0:Y:S08]  /*0050*/  LDC R3, c[0x0][0x360] ;  /* 0x0000d800ff037b82 */ /* 0x000e300000000800 */
[----:B------:R-:W3:Y:S01]  /*0060*/  LDC.64 R12, c[0x0][0x380] ;  /* 0x0000e000ff0c7b82 */ /* 0x000ee20000000a00 */
[----:B-1----:R-:W-:Y:S01]  /*0070*/  ISETP.GE.AND P0, PT, R17, 0x1, PT ;  /* 0x000000011100780c */ /* 0x002fe20003f06270 */
[----:B------:R-:W-:-:S02]  /*0080*/  IMAD.MOV.U32 R0, RZ, RZ, RZ ;  /* 0x000000ffff007224 */ /* 0x000fc400078e00ff */
[----:B0-----:R-:W-:-:S04]  /*0090*/  IMAD R14, R3, UR6, R14 ;  /* 0x00000006030e7c24 */ /* 0x001fc8000f8e020e */
[----:B---3--:R-:W-:-:S05]  /*00a0*/  IMAD.WIDE R12, R14, 0x30, R12 ;  /* 0x000000300e0c7825 */ /* 0x008fca00078e020c */
[----:B--2---:R0:W5:Y:S04]  /*00b0*/  LDG.E R15, desc[UR4][R12.64+0x20] ;  /* 0x000020040c0f7981 */ /* 0x004168000c1e1900 */
[----:B------:R0:W5:Y:S04]  /*00c0*/  LDG.E.64 R10, desc[UR4][R12.64+0x28] ;  /* 0x000028040c0a7981 */ /* 0x000168000c1e1b00 */
[----:B------:R0:W5:Y:S04]  /*00d0*/  LDG.E.64 R8, desc[UR4][R12.64] ;  /* 0x000000040c087981 */ /* 0x000168000c1e1b00 */
[----:B------:R0:W5:Y:S04]  /*00e0*/  LDG.E.64 R6, desc[UR4][R12.64+0x8] ;  /* 0x000008040c067981 */ /* 0x000168000c1e1b00 */
[----:B------:R0:W5:Y:S04]  /*00f0*/  LDG.E.64 R4, desc[UR4][R12.64+0x10] ;  /* 0x000010040c047981 */ /* 0x000168000c1e1b00 */
[----:B------:R0:W5:Y:S01]  /*0100*/  LDG.E.64 R2, desc[UR4][R12.64+0x18] ;  /* 0x000018040c027981 */ /* 0x000162000c1e1b00 */
[----:B------:R-:W-:Y:S05]  /*0110*/  @!P0 BRA `(.L_x_14) ;  /* 0x0000000400788947 */ /* 0x000fea0003800000 */
[C---:B------:R-:W-:Y:S01]  /*0120*/  ISETP.GE.U32.AND P0, PT, R17.reuse, 0x4, PT ;  /* 0x000000041100780c */ /* 0x040fe20003f06070 */
[----:B------:R-:W-:Y:S01]  /*0130*/  IMAD.MOV.U32 R0, RZ, RZ, RZ ;  /* 0x000000ffff007224 */ /* 0x000fe200078e00ff */
[----:B------:R-:W-:Y:S01]  /*0140*/  LOP3.LUT R16, R17, 0x3, RZ, 0xc0, !PT ;  /* 0x0000000311107812 */ /* 0x000fe200078ec0ff */
[----:B-----5:R-:W-:-:S10]  /*0150*/  IMAD.MOV.U32 R18, RZ, RZ, R8 ;  /* 0x000000ffff127224 */ /* 0x020fd400078e0008 */
[----:B------:R-:W-:Y:S05]  /*0160*/  @!P0 BRA `(.L_x_15) ;  /* 0x0000000000f48947 */ /* 0x000fea0003800000 */
[----:B------:R-:W-:Y:S01]  /*0170*/  LOP3.LUT R19, R17, 0x7ffffffc, RZ, 0xc0, !PT ;  /* 0x7ffffffc11137812 */ /* 0x000fe200078ec0ff */
[----:B------:R-:W-:Y:S02]  /*0180*/  VIADD R18, R8, 0xb0f8a ;  /* 0x000b0f8a08127836 */ /* 0x000fe40000000000 */
[----:B------:R-:W-:Y:S01]  /*0190*/  IMAD.MOV.U32 R0, RZ, RZ, RZ ;  /* 0x000000ffff007224 */ /* 0x000fe200078e00ff */
[----:B------:R-:W-:-:S07]  /*01a0*/  IADD3 R19, PT, PT, -R19, RZ, RZ ;  /* 0x000000ff13137210 */ /* 0x000fce0007ffe1ff */
.L_x_16:
[----:B------:R-:W-:Y:S01]  /*01b0*/  SHF.R.U32.HI R20, RZ, 0x2, R9 ;  /* 0x00000002ff147819 */ /* 0x000fe20000011609 */
[----:B------:R-:W-:Y:S01]  /*01c0*/  IMAD.SHL.U32 R22, R5, 0x10, RZ ;  /* 0x0000001005167824 */ /* 0x000fe200078e00ff */
[----:B------:R-:W-:Y:S01]  /*01d0*/  SHF.R.U32.HI R21, RZ, 0x2, R6 ;  /* 0x00000002ff157819 */ /* 0x000fe20000011606 */
[----:B------:R-:W-:Y:S01]  /*01e0*/  VIADD R19, R19, 0x4 ;  /* 0x0000000413137836 */ /* 0x000fe20000000000 */
[----:B------:R-:W-:Y:S02]  /*01f0*/  LOP3.LUT R20, R20, R9, RZ, 0x3c, !PT ;  /* 0x0000000914147212 */ /* 0x000fe400078e3cff */
[----:B------:R-:W-:-:S03]  /*0200*/  LOP3.LUT R21, R21, R6, RZ, 0x3c, !PT ;  /* 0x0000000615157212 */ /* 0x000fc600078e3cff */
[----:B------:R-:W-:-:S05]  /*0210*/  IMAD.SHL.U32 R9, R20, 0x2, RZ ;  /* 0x0000000214097824 */ /* 0x000fca00078e00ff */
[----:B------:R-:W-:Y:S02]  /*0220*/  LOP3.LUT R9, R5, R22, R9, 0x96, !PT ;  /* 0x0000001605097212 */ /* 0x000fe400078e9609 */
[----:B------:R-:W-:Y:S02]  /*0230*/  SHF.R.U32.HI R22, RZ, 0x2, R7 ;  /* 0x00000002ff167819 */ /* 0x000fe40000011607 */
[----:B------:R-:W-:Y:S01]  /*0240*/  LOP3.LUT R6, R9, R20, RZ, 0x3c, !PT ;  /* 0x0000001409067212 */ /* 0x000fe200078e3cff */
[----:B------:R-:W-:Y:S01]  /*0250*/  IMAD.SHL.U32 R20, R21, 0x2, RZ ;  /* 0x0000000215147824 */ /* 0x000fe200078e00ff */
[----:B------:R-:W-:-:S03]  /*0260*/  LOP3.LUT R23, R22, R7, RZ, 0x3c, !PT ;  /* 0x0000000716177212 */ /* 0x000fc600078e3cff */
[----:B------:R-:W-:-:S05]  /*0270*/  IMAD.SHL.U32 R9, R6, 0x10, RZ ;  /* 0x0000001006097824 */ /* 0x000fca00078e00ff */
[----:B------:R-:W-:Y:S02]  /*0280*/  LOP3.LUT R20, R6, R9, R20, 0x96, !PT ;  /* 0x0000000906147212 */ /* 0x000fe400078e9614 */
[----:B------:R-:W-:Y:S02]  /*0290*/  SHF.L.U32 R9, R23, 0x1, RZ ;  /* 0x0000000117097819 */ /* 0x000fe400000006ff */
[----:B------:R-:W-:Y:S02]  /*02a0*/  LOP3.LUT R7, R20, R21, RZ, 0x3c, !PT ;  /* 0x0000001514077212 */ /* 0x000fe400078e3cff */
[----:B------:R-:W-:Y:S02]  /*02b0*/  IADD3 R20, PT, PT, R18, -0x587c5, R6 ;  /* 0xfffa783b12147810 */ /* 0x000fe40007ffe006 */
[----:B------:R-:W-:Y:S01]  /*02c0*/  SHF.R.U32.HI R21, RZ, 0x2, R4 ;  /* 0x00000002ff157819 */ /* 0x000fe20000011604 */
[----:B------:R-:W-:-:S05]  /*02d0*/  IMAD.SHL.U32 R22, R7, 0x10, RZ ;  /* 0x0000001007167824 */ /* 0x000fca00078e00ff */
[----:B------:R-:W-:Y:S01]  /*02e0*/  LOP3.LUT R24, R7, R22, R9, 0x96, !PT ;  /* 0x0000001607187212 */ /* 0x000fe200078e9609 */
[----:B------:R-:W-:Y:S01]  /*02f0*/  IMAD.MOV.U32 R9, RZ, RZ, 0x2f800000 ;  /* 0x2f800000ff097424 */ /* 0x000fe200078e00ff */
[----:B------:R-:W-:Y:S02]  /*0300*/  I2FP.F32.U32 R22, R20 ;  /* 0x0000001400167245 */ /* 0x000fe40000201000 */
[----:B------:R-:W-:Y:S01]  /*0310*/  LOP3.LUT R20, R21, R4, RZ, 0x3c, !PT ;  /* 0x0000000415147212 */ /* 0x000fe200078e3cff */
[----:B------:R-:W-:Y:S01]  /*0320*/  IMAD.IADD R21, R7, 0x1, R18 ;  /* 0x0000000107157824 */ /* 0x000fe200078e0212 */
[----:B------:R-:W-:Y:S01]  /*0330*/  LOP3.LUT R4, R24, R23, RZ, 0x3c, !PT ;  /* 0x0000001718047212 */ /* 0x000fe200078e3cff */
[----:B------:R-:W-:Y:S02]  /*0340*/  FFMA R22, R22, R9, 1.1641532182693481445e-10 ;  /* 0x2f00000016167423 */ /* 0x000fe40000000009 */
[----:B------:R-:W-:Y:S01]  /*0350*/  IMAD.SHL.U32 R25, R20, 0x2, RZ ;  /* 0x0000000214197824 */ /* 0x000fe200078e00ff */
[----:B------:R-:W-:Y:S01]  /*0360*/  I2FP.F32.U32 R24, R21 ;  /* 0x0000001500187245 */ /* 0x000fe20000201000 */
[----:B------:R-:W-:Y:S01]  /*0370*/  IMAD.MOV.U32 R21, RZ, RZ, R5 ;  /* 0x000000ffff157224 */ /* 0x000fe200078e0005 */
[----:B------:R-:W-:-:S02]  /*0380*/  SHF.L.U32 R23, R4, 0x4, RZ ;  /* 0x0000000404177819 */ /* 0x000fc400000006ff */
[----:B------:R-:W-:Y:S01]  /*0390*/  FSETP.GT.AND P0, PT, R22, 0.5, PT ;  /* 0x3f0000001600780b */ /* 0x000fe20003f04000 */
[----:B------:R-:W-:Y:S01]  /*03a0*/  FFMA R24, R24, R9, 1.1641532182693481445e-10 ;  /* 0x2f00000018187423 */ /* 0x000fe20000000009 */
[----:B------:R-:W-:Y:S02]  /*03b0*/  IADD3 R22, PT, PT, R18, 0x587c5, R4 ;  /* 0x000587c512167810 */ /* 0x000fe40007ffe004 */
[----:B------:R-:W-:Y:S02]  /*03c0*/  LOP3.LUT R23, R4, R23, R25, 0x96, !PT ;  /* 0x0000001704177212 */ /* 0x000fe400078e9619 */
[----:B------:R-:W-:Y:S02]  /*03d0*/  I2FP.F32.U32 R22, R22 ;  /* 0x0000001600167245 */ /* 0x000fe40000201000 */
[----:B------:R-:W-:Y:S01]  /*03e0*/  LOP3.LUT R5, R23, R20, RZ, 0x3c, !PT ;  /* 0x0000001417057212 */ /* 0x000fe200078e3cff */
[----:B------:R-:W-:Y:S01]  /*03f0*/  VIADD R23, R0, 0x1 ;  /* 0x0000000100177836 */ /* 0x000fe20000000000 */
[----:B------:R-:W-:Y:S01]  /*0400*/  FSETP.GT.AND P1, PT, R24, 0.5, PT ;  /* 0x3f0000001800780b */ /* 0x000fe20003f24000 */
[----:B------:R-:W-:Y:S01]  /*0410*/  FFMA R22, R22, R9, 1.1641532182693481445e-10 ;  /* 0x2f00000016167423 */ /* 0x000fe20000000009 */
[----:B------:R-:W-:Y:S01]  /*0420*/  IADD3 R20, PT, PT, R18, 0xb0f8a, R5 ;  /* 0x000b0f8a12147810 */ /* 0x000fe20007ffe005 */
[----:B------:R-:W-:-:S02]  /*0430*/  @!P0 IMAD.MOV R23, RZ, RZ, R0 ;  /* 0x000000ffff178224 */ /* 0x000fc400078e0200 */
[----:B------:R-:W-:Y:S01]  /*0440*/  VIADD R18, R18, 0x161f14 ;  /* 0x00161f1412127836 */ /* 0x000fe20000000000 */
[----:B------:R-:W-:Y:S01]  /*0450*/  FSETP.GT.AND P0, PT, R22, 0.5, PT ;  /* 0x3f0000001600780b */ /* 0x000fe20003f04000 */
[----:B------:R-:W-:Y:S01]  /*0460*/  VIADD R0, R23, 0x1 ;  /* 0x0000000117007836 */ /* 0x000fe20000000000 */
[----:B------:R-:W-:-:S05]  /*0470*/  I2FP.F32.U32 R20, R20 ;  /* 0x0000001400147245 */ /* 0x000fca0000201000 */
[----:B------:R-:W-:Y:S01]  /*0480*/  FFMA R20, R20, R9, 1.1641532182693481445e-10 ;  /* 0x2f00000014147423 */ /* 0x000fe20000000009 */
[----:B------:R-:W-:Y:S02]  /*0490*/  @!P1 IADD3 R0, PT, PT, R23, RZ, RZ ;  /* 0x000000ff17009210 */ /* 0x000fe40007ffe0ff */
[----:B------:R-:W-:Y:S02]  /*04a0*/  MOV R9, R21 ;  /* 0x0000001500097202 */ /* 0x000fe40000000f00 */
[----:B------:R-:W-:Y:S01]  /*04b0*/  FSETP.GT.AND P1, PT, R20, 0.5, PT ;  /* 0x3f0000001400780b */ /* 0x000fe20003f24000 */
[----:B------:R-:W-:Y:S02]  /*04c0*/  VIADD R20, R0, 0x1 ;  /* 0x0000000100147836 */ /* 0x000fe40000000000 */
[----:B------:R-:W-:Y:S01]  /*04d0*/  @!P0 IMAD.MOV R20, RZ, RZ, R0 ;  /* 0x000000ffff148224 */ /* 0x000fe200078e0200 */
[----:B------:R-:W-:-:S03]  /*04e0*/  ISETP.NE.AND P0, PT, R19, RZ, PT ;  /* 0x000000ff1300720c */ /* 0x000fc60003f05270 */
[----:B------:R-:W-:-:S06]  /*04f0*/  VIADD R0, R20, 0x1 ;  /* 0x0000000114007836 */ /* 0x000fcc0000000000 */
[----:B------:R-:W-:-:S04]  /*0500*/  @!P1 IMAD.MOV R0, RZ, RZ, R20 ;  /* 0x000000ffff009224 */ /* 0x000fc800078e0214 */
[----:B------:R-:W-:Y:S05]  /*0510*/  @P0 BRA `(.L_x_16) ;  /* 0xfffffffc00240947 */ /* 0x000fea000383ffff */
[----:B------:R-:W-:Y:S02]  /*0520*/  VIADD R18, R18, 0xfff4f076 ;  /* 0xfff4f07612127836 */ /* 0x000fe40000000000 */
[----:B------:R-:W-:-:S07]  /*0530*/  IMAD.MOV.U32 R9, RZ, RZ, R21 ;  /* 0x000000ffff097224 */ /* 0x000fce00078e0015 */
.L_x_15:
[----:B------:R-:W-:Y:S01]  /*0540*/  ISETP.NE.AND P0, PT, R16, RZ, PT ;  /* 0x000000ff1000720c */ /* 0x000fe20003f05270 */
[----:B------:R-:W-:-:S12]  /*0550*/  IMAD R8, R17, 0x587c5, R8 ;  /* 0x000587c511087824 */ /* 0x000fd800078e0208 */
[----:B------:R-:W-:Y:S05]  /*0560*/  @!P0 BRA `(.L_x_14) ;  /* 0x0000000000648947 */ /* 0x000fea0003800000 */
[----:B------:R-:W-:Y:S01]  /*0570*/  IADD3 R17, PT, PT, R18, 0x587c5, RZ ;  /* 0x000587c512117810 */ /* 0x000fe20007ffe0ff */
[----:B------:R-:W-:-:S07]  /*0580*/  IMAD.MOV R16, RZ, RZ, -R16 ;  /* 0x000000ffff107224 */ /* 0x000fce00078e0a10 */
.L_x_17:
[----:B------:R-:W-:Y:S01]  /*0590*/  SHF.R.U32.HI R18, RZ, 0x2, R9 ;  /* 0x00000002ff127819 */ /* 0x000fe20000011609 */
[----:B------:R-:W-:Y:S02]  /*05a0*/  IMAD.SHL.U32 R20, R5, 0x10, RZ ;  /* 0x0000001005147824 */ /* 0x000fe400078e00ff */
[----:B------:R-:W-:Y:S01]  /*05b0*/  VIADD R16, R16, 0x1 ;  /* 0x0000000110107836 */ /* 0x000fe20000000000 */
[----:B------:R-:W-:Y:S01]  /*05c0*/  LOP3.LUT R18, R18, R9, RZ, 0x3c, !PT ;  /* 0x0000000912127212 */ /* 0x000fe200078e3cff */
[----:B------:R-:W-:-:S03]  /*05d0*/  VIADD R19, R0, 0x1 ;  /* 0x0000000100137836 */ /* 0x000fc60000000000 */
[----:B------:R-:W-:Y:S01]  /*05e0*/  ISETP.NE.AND P1, PT, R16, RZ, PT ;  /* 0x000000ff1000720c */ /* 0x000fe20003f25270 */
[----:B------:R-:W-:-:S05]  /*05f0*/  IMAD.SHL.U32 R9, R18, 0x2, RZ ;  /* 0x0000000212097824 */ /* 0x000fca00078e00ff */
[----:B------:R-:W-:Y:S01]  /*0600*/  LOP3.LUT R9, R5, R20, R9, 0x96, !PT ;  /* 0x0000001405097212 */ /* 0x000fe200078e9609 */
[----:B------:R-:W-:-:S03]  /*0610*/  HFMA2 R20, -RZ, RZ, 0.1171875, 0 ;  /* 0x2f800000ff147431 */ /* 0x000fc600000001ff */
[----:B------:R-:W-:-:S05]  /*0620*/  LOP3.LUT R18, R9, R18, RZ, 0x3c, !PT ;  /* 0x0000001209127212 */ /* 0x000fca00078e3cff */
[----:B------:R-:W-:Y:S01]  /*0630*/  IMAD.IADD R9, R18, 0x1, R17 ;  /* 0x0000000112097824 */ /* 0x000fe200078e0211 */
[----:B------:R-:W-:-:S04]  /*0640*/  IADD3 R17, PT, PT, R17, 0x587c5, RZ ;  /* 0x000587c511117810 */ /* 0x000fc80007ffe0ff */
[----:B------:R-:W-:-:S05]  /*0650*/  I2FP.F32.U32 R9, R9 ;  /* 0x0000000900097245 */ /* 0x000fca0000201000 */
[----:B------:R-:W-:-:S05]  /*0660*/  FFMA R9, R9, R20, 1.1641532182693481445e-10 ;  /* 0x2f00000009097423 */ /* 0x000fca0000000014 */
[----:B------:R-:W-:Y:S01]  /*0670*/  FSETP.GT.AND P0, PT, R9, 0.5, PT ;  /* 0x3f0000000900780b */ /* 0x000fe20003f04000 */
[----:B------:R-:W-:Y:S02]  /*0680*/  IMAD.MOV.U32 R9, RZ, RZ, R6 ;  /* 0x000000ffff097224 */ /* 0x000fe400078e0006 */
[----:B------:R-:W-:Y:S02]  /*0690*/  IMAD.MOV.U32 R6, RZ, RZ, R7 ;  /* 0x000000ffff067224 */ /* 0x000fe400078e0007 */
[----:B------:R-:W-:Y:S02]  /*06a0*/  IMAD.MOV.U32 R7, RZ, RZ, R4 ;  /* 0x000000ffff077224 */ /* 0x000fe400078e0004 */
[----:B------:R-:W-:Y:S02]  /*06b0*/  IMAD.MOV.U32 R4, RZ, RZ, R5 ;  /* 0x000000ffff047224 */ /* 0x000fe400078e0005 */
[----:B------:R-:W-:-:S04]  /*06c0*/  IMAD.MOV.U32 R5, RZ, RZ, R18 ;  /* 0x000000ffff057224 */ /* 0x000fc800078e0012 */
[----:B------:R-:W-:-:S05]  /*06d0*/  @!P0 IADD3 R19, PT, PT, R0, RZ, RZ ;  /* 0x000000ff00138210 */ /* 0x000fca0007ffe0ff */
[----:B------:R-:W-:Y:S01]  /*06e0*/  IMAD.MOV.U32 R0, RZ, RZ, R19 ;  /* 0x000000ffff007224 */ /* 0x000fe200078e0013 */
[----:B------:R-:W-:Y:S06]  /*06f0*/  @P1 BRA `(.L_x_17) ;  /* 0xfffffffc00a41947 */ /* 0x000fec000383ffff */
.L_x_14:
[----:B------:R-:W1:Y:S01]  /*0700*/  LDC.64 R16, c[0x0][0x390] ;  /* 0x0000e400ff107b82 */ /* 0x000e620000000a00 */
[----:B-----5:R-:W-:Y:S04]  /*0710*/  STG.E.64 desc[UR4][R12.64], R8 ;  /* 0x000000080c007986 */ /* 0x020fe8000c101b04 */
[----:B------:R-:W-:Y:S04]  /*0720*/  STG.E.64 desc[UR4][R12.64+0x8], R6 ;  /* 0x000008060c007986 */ /* 0x000fe8000c101b04 */
[----:B------:R-:W-:Y:S04]  /*0730*/  STG.E.64 desc[UR4][R12.64+0x10], R4 ;  /* 0x000010040c007986 */ /* 0x000fe8000c101b04 */
[----:B------:R-:W-:Y:S04]  /*0740*/  STG.E.64 desc[UR4][R12.64+0x18], R2 ;  /* 0x000018020c007986 */ /* 0x000fe8000c101b04 */
[----:B------:R-:W-:Y:S04]  /*0750*/  STG.E.64 desc[UR4][R12.64+0x28], R10 ;  /* 0x0000280a0c007986 */ /* 0x000fe8000c101b04 */
[----:B------:R-:W-:Y:S01]  /*0760*/  STG.E desc[UR4][R12.64+0x20], R15 ;  /* 0x0000200f0c007986 */ /* 0x000fe2000c101904 */
[----:B-1----:R-:W-:-:S05]  /*0770*/  IMAD.WIDE R16, R14, 0x4, R16 ;  /* 0x000000040e107825 */ /* 0x002fca00078e0210 */
[----:B------:R-:W2:Y:S02]  /*0780*/  LDG.E R19, desc[UR4][R16.64] ;  /* 0x0000000410137981 */ /* 0x000ea4000c1e1900 */
[----:B--2---:R-:W-:-:S05]  /*0790*/  IMAD.IADD R19, R19, 0x1, R0 ;  /* 0x0000000113137824 */ /* 0x004fca00078e0200 */
[----:B------:R-:W-:Y:S01]  /*07a0*/  STG.E desc[UR4][R16.64], R19 ;  /* 0x0000001310007986 */ /* 0x000fe2000c101904 */
[----:B------:R-:W-:Y:S05]  /*07b0*/  EXIT ;  /* 0x000000000000794d */ /* 0x000fea0003800000 */
.L_x_18:
        /* <DEDUP_REMOVED lines=12> */
.L_x_35:


//--------------------- .text._Z15generate_kernelP17curandStateXORWOWiPj --------------------------
	.section	.text._Z15generate_kernelP17curandStateXORWOWiPj,"ax",@progbits
	.align	128
        .global         _Z15generate_kernelP17curandStateXORWOWiPj
        .type           _Z15generate_kernelP17curandStateXORWOWiPj,@function
        .size           _Z15generate_kernelP17curandStateXORWOWiPj,(.L_x_36 - _Z15generate_kernelP17curandStateXORWOWiPj)
        .other          _Z15generate_kernelP17curandStateXORWOWiPj,@"STO_CUDA_ENTRY STV_DEFAULT"
_Z15generate_kernelP17curandStateXORWOWiPj:
.text._Z15generate_kernelP17curandStateXORWOWiPj:
        /* <DEDUP_REMOVED lines=24> */
[----:B------:R-:W-:Y:S01]  /*0180*/  IMAD.MOV.U32 R20, RZ, RZ, R7 ;  /* 0x000000ffff147224 */ /* 0x000fe200078e0007 */
[----:B------:R-:W-:Y:S01]  /*0190*/  MOV R18, R6 ;  /* 0x0000000600127202 */ /* 0x000fe20000000f00 */
[----:B------:R-:W-:Y:S02]  /*01a0*/  IMAD.MOV.U32 R0, RZ, RZ, RZ ;  /* 0x000000ffff007224 */ /* 0x000fe400078e00ff */
[----:B------:R-:W-:-:S07]  /*01b0*/  IMAD.MOV R7, RZ, RZ, -R19 ;  /* 0x000000ffff077224 */ /* 0x000fce00078e0a13 */
.L_x_21:
[----:B------:R-:W-:Y:S01]  /*01c0*/  SHF.R.U32.HI R19, RZ, 0x2, R20 ;  /* 0x00000002ff137819 */ /* 0x000fe20000011614 */
[----:B------:R-:W-:Y:S01]  /*01d0*/  VIADD R7, R7, 0x4 ;  /* 0x0000000407077836 */ /* 0x000fe20000000000 */
[----:B------:R-:W-:Y:S02]  /*01e0*/  SHF.R.U32.HI R23, RZ, 0x2, R14 ;  /* 0x00000002ff177819 */ /* 0x000fe4000001160e */
[----:B------:R-:W-:Y:S01]  /*01f0*/  LOP3.LUT R19, R19, R20, RZ, 0x3c, !PT ;  /* 0x0000001413137212 */ /* 0x000fe200078e3cff */
[----:B------:R-:W-:Y:S01]  /*0200*/  IMAD.SHL.U32 R20, R5, 0x10, RZ ;  /* 0x0000001005147824 */ /* 0x000fe200078e00ff */
[----:B------:R-:W-:Y:S02]  /*0210*/  LOP3.LUT R23, R23, R14, RZ, 0x3c, !PT ;  /* 0x0000000e17177212 */ /* 0x000fe400078e3cff */
[----:B------:R-:W-:Y:S01]  /*0220*/  SHF.R.U32.HI R22, RZ, 0x2, R15 ;  /* 0x00000002ff167819 */ /* 0x000fe2000001160f */
[----:B------:R-:W-:Y:S01]  /*0230*/  IMAD.SHL.U32 R21, R19, 0x2, RZ ;  /* 0x0000000213157824 */ /* 0x000fe200078e00ff */
[----:B------:R-:W-:-:S02]  /*0240*/  ISETP.NE.AND P0, PT, R7, RZ, PT ;  /* 0x000000ff0700720c */ /* 0x000fc40003f05270 */
[----:B------:R-:W-:Y:S02]  /*0250*/  LOP3.LUT R22, R22, R15, RZ, 0x3c, !PT ;  /* 0x0000000f16167212 */ /* 0x000fe400078e3cff */
[----:B------:R-:W-:Y:S02]  /*0260*/  LOP3.LUT R20, R5, R20, R21, 0x96, !PT ;  /* 0x0000001405147212 */ /* 0x000fe400078e9615 */
[----:B------:R-:W-:Y:S02]  /*0270*/  SHF.R.U32.HI R21, RZ, 0x2, R4 ;  /* 0x00000002ff157819 */ /* 0x000fe40000011604 */
[----:B------:R-:W-:Y:S01]  /*0280*/  LOP3.LUT R14, R20, R19, RZ, 0x3c, !PT ;  /* 0x00000013140e7212 */ /* 0x000fe200078e3cff */
[----:B------:R-:W-:-:S04]  /*0290*/  IMAD.SHL.U32 R20, R23, 0x2, RZ ;  /* 0x0000000217147824 */ /* 0x000fc800078e00ff */
[----:B------:R-:W-:-:S05]  /*02a0*/  IMAD.SHL.U32 R19, R14, 0x10, RZ ;  /* 0x000000100e137824 */ /* 0x000fca00078e00ff */
[----:B------:R-:W-:Y:S02]  /*02b0*/  LOP3.LUT R20, R14, R19, R20, 0x96, !PT ;  /* 0x000000130e147212 */ /* 0x000fe400078e9614 */
[----:B------:R-:W-:Y:S02]  /*02c0*/  SHF.L.U32 R19, R22, 0x1, RZ ;  /* 0x0000000116137819 */ /* 0x000fe400000006ff */
[----:B------:R-:W-:Y:S02]  /*02d0*/  LOP3.LUT R15, R20, R23, RZ, 0x3c, !PT ;  /* 0x00000017140f7212 */ /* 0x000fe400078e3cff */
[----:B------:R-:W-:Y:S01]  /*02e0*/  LOP3.LUT R23, R21, R4, RZ, 0x3c, !PT ;  /* 0x0000000415177212 */ /* 0x000fe200078e3cff */
[----:B------:R-:W-:Y:S02]  /*02f0*/  IMAD.IADD R21, R14, 0x1, R18 ;  /* 0x000000010e157824 */ /* 0x000fe400078e0212 */
[----:B------:R-:W-:-:S05]  /*0300*/  IMAD.SHL.U32 R20, R15, 0x10, RZ ;  /* 0x000000100f147824 */ /* 0x000fca00078e00ff */
[----:B------:R-:W-:Y:S01]  /*0310*/  LOP3.LUT R19, R15, R20, R19, 0x96, !PT ;  /* 0x000000140f137212 */ /* 0x000fe200078e9613 */
[----:B------:R-:W-:-:S03]  /*0320*/  IMAD.SHL.U32 R20, R23, 0x2, RZ ;  /* 0x0000000217147824 */ /* 0x000fc600078e00ff */
[----:B------:R-:W-:Y:S02]  /*0330*/  LOP3.LUT R4, R19, R22, RZ, 0x3c, !PT ;  /* 0x0000001613047212 */ /* 0x000fe400078e3cff */
[----:B------:R-:W-:-:S03]  /*0340*/  LOP3.LUT R22, R21, 0xfffffffe, RZ, 0xfc, !PT ;  /* 0xfffffffe15167812 */ /* 0x000fc600078efcff */
[----:B------:R-:W-:-:S05]  /*0350*/  IMAD.SHL.U32 R19, R4, 0x10, RZ ;  /* 0x0000001004137824 */ /* 0x000fca00078e00ff */
[----:B------:R-:W-:Y:S01]  /*0360*/  LOP3.LUT R24, R4, R19, R20, 0x96, !PT ;  /* 0x0000001304187212 */ /* 0x000fe200078e9614 */
[--C-:B------:R-:W-:Y:S01]  /*0370*/  IMAD.IADD R20, R15, 0x1, R18.reuse ;  /* 0x000000010f147824 */ /* 0x100fe200078e0212 */
[----:B------:R-:W-:Y:S02]  /*0380*/  MOV R19, R5 ;  /* 0x0000000500137202 */ /* 0x000fe40000000f00 */
[----:B------:R-:W-:Y:S02]  /*0390*/  LOP3.LUT R5, R24, R23, RZ, 0x3c, !PT ;  /* 0x0000001718057212 */ /* 0x000fe400078e3cff */
[----:B------:R-:W-:Y:S01]  /*03a0*/  LOP3.LUT R21, R20, 0x1, RZ, 0xc0, !PT ;  /* 0x0000000114157812 */ /* 0x000fe200078ec0ff */
[--C-:B------:R-:W-:Y:S02]  /*03b0*/  IMAD.IADD R20, R4, 0x1, R18.reuse ;  /* 0x0000000104147824 */ /* 0x100fe400078e0212 */
[----:B------:R-:W-:Y:S01]  /*03c0*/  IMAD.IADD R23, R5, 0x1, R18 ;  /* 0x0000000105177824 */ /* 0x000fe200078e0212 */
[----:B------:R-:W-:Y:S01]  /*03d0*/  IADD3 R21, PT, PT, R22, -R0, -R21 ;  /* 0x8000000016157210 */ /* 0x000fe20007ffe815 */
[----:B------:R-:W-:Y:S01]  /*03e0*/  VIADD R18, R18, 0x161f14 ;  /* 0x00161f1412127836 */ /* 0x000fe20000000000 */
[----:B------:R-:W-:-:S02]  /*03f0*/  LOP3.LUT R20, R20, 0xfffffffe, RZ, 0xfc, !PT ;  /* 0xfffffffe14147812 */ /* 0x000fc400078efcff */
[----:B------:R-:W-:-:S04]  /*0400*/  LOP3.LUT R23, R23, 0x1, RZ, 0xc0, !PT ;  /* 0x0000000117177812 */ /* 0x000fc800078ec0ff */
[----:B------:R-:W-:Y:S02]  /*0410*/  IADD3 R21, PT, PT, R23, -R20, -R21 ;  /* 0x8000001417157210 */ /* 0x000fe40007ffe815 */
[----:B------:R-:W-:-:S03]  /*0420*/  MOV R20, R19 ;  /* 0x0000001300147202 */ /* 0x000fc60000000f00 */
[----:B------:R-:W-:Y:S01]  /*0430*/  VIADD R0, R21, 0xfffffffe ;  /* 0xfffffffe15007836 */ /* 0x000fe20000000000 */
[----:B------:R-:W-:Y:S06]  /*0440*/  @P0 BRA `(.L_x_21) ;  /* 0xfffffffc005c0947 */ /* 0x000fec000383ffff */
[----:B------:R-:W-:-:S07]  /*0450*/  IMAD.MOV.U32 R7, RZ, RZ, R19 ;  /* 0x000000ffff077224 */ /* 0x000fce00078e0013 */
.L_x_20:
[----:B------:R-:W-:Y:S01]  /*0460*/  ISETP.NE.AND P0, PT, R16, RZ, PT ;  /* 0x000000ff1000720c */ /* 0x000fe20003f05270 */
[----:B------:R-:W-:-:S12]  /*0470*/  IMAD R6, R17, 0x587c5, R6 ;  /* 0x000587c511067824 */ /* 0x000fd800078e0206 */
[----:B------:R-:W-:Y:S05]  /*0480*/  @!P0 BRA `(.L_x_19) ;  /* 0x0000000000588947 */ /* 0x000fea0003800000 */
[----:B------:R-:W-:Y:S02]  /*0490*/  VIADD R17, R18, 0x587c5 ;  /* 0x000587c512117836 */ /* 0x000fe40000000000 */
[----:B------:R-:W-:-:S07]  /*04a0*/  IMAD.MOV R16, RZ, RZ, -R16 ;  /* 0x000000ffff107224 */ /* 0x000fce00078e0a10 */
.L_x_22:
[----:B------:R-:W-:Y:S01]  /*04b0*/  SHF.R.U32.HI R18, RZ, 0x2, R7 ;  /* 0x00000002ff127819 */ /* 0x000fe20000011607 */
[----:B------:R-:W-:Y:S02]  /*04c0*/  VIADD R16, R16, 0x1 ;  /* 0x0000000110107836 */ /* 0x000fe40000000000 */
[----:B------:R-:W-:Y:S01]  /*04d0*/  IMAD.MOV.U32 R19, RZ, RZ, R14 ;  /* 0x000000ffff137224 */ /* 0x000fe200078e000e */
[----:B------:R-:W-:Y:S02]  /*04e0*/  LOP3.LUT R18, R18, R7, RZ, 0x3c, !PT ;  /* 0x0000000712127212 */ /* 0x000fe400078e3cff */
[----:B------:R-:W-:Y:S02]  /*04f0*/  SHF.L.U32 R7, R5, 0x4, RZ ;  /* 0x0000000405077819 */ /* 0x000fe400000006ff */
[----:B------:R-:W-:Y:S01]  /*0500*/  ISETP.NE.AND P0, PT, R16, RZ, PT ;  /* 0x000000ff1000720c */ /* 0x000fe20003f05270 */
[----:B------:R-:W-:Y:S01]  /*0510*/  IMAD.SHL.U32 R20, R18, 0x2, RZ ;  /* 0x0000000212147824 */ /* 0x000fe200078e00ff */
[----:B------:R-:W-:Y:S01]  /*0520*/  MOV R14, R15 ;  /* 0x0000000f000e7202 */ /* 0x000fe20000000f00 */
[----:B------:R-:W-:-:S02]  /*0530*/  IMAD.MOV.U32 R15, RZ, RZ, R4 ;  /* 0x000000ffff0f7224 */ /* 0x000fc400078e0004 */
[----:B------:R-:W-:Y:S01]  /*0540*/  IMAD.MOV.U32 R4, RZ, RZ, R5 ;  /* 0x000000ffff047224 */ /* 0x000fe200078e0005 */
[----:B------:R-:W-:-:S04]  /*0550*/  LOP3.LUT R7, R5, R7, R20, 0x96, !PT ;  /* 0x0000000705077212 */ /* 0x000fc800078e9614 */
[----:B------:R-:W-:-:S04]  /*0560*/  LOP3.LUT R18, R7, R18, RZ, 0x3c, !PT ;  /* 0x0000001207127212 */ /* 0x000fc800078e3cff */
[----:B------:R-:W-:Y:S01]  /*0570*/  MOV R5, R18 ;  /* 0x0000001200057202 */ /* 0x000fe20000000f00 */
[----:B------:R-:W-:Y:S02]  /*0580*/  IMAD.IADD R7, R18, 0x1, R17 ;  /* 0x0000000112077824 */ /* 0x000fe400078e0211 */
[----:B------:R-:W-:-:S03]  /*0590*/  VIADD R17, R17, 0x587c5 ;  /* 0x000587c511117836 */ /* 0x000fc60000000000 */
[----:B------:R-:W-:-:S05]  /*05a0*/  LOP3.LUT R7, R7, 0x1, RZ, 0xc0, !PT ;  /* 0x0000000107077812 */ /* 0x000fca00078ec0ff */
[----:B------:R-:W-:Y:S02]  /*05b0*/  IMAD.IADD R0, R7, 0x1, R0 ;  /* 0x0000000107007824 */ /* 0x000fe400078e0200 */
[----:B------:R-:W-:Y:S01]  /*05c0*/  IMAD.MOV.U32 R7, RZ, RZ, R19 ;  /* 0x000000ffff077224 */ /* 0x000fe200078e0013 */
[----:B------:R-:W-:Y:S06]  /*05d0*/  @P0 BRA `(.L_x_22) ;  /* 0xfffffffc00b40947 */ /* 0x000fec000383ffff */
[----:B------:R-:W-:-:S07]  /*05e0*/  IMAD.MOV.U32 R7, RZ, RZ, R19 ;  /* 0x000000ffff077224 */ /* 0x000fce00078e0013 */
.L_x_19:
        /* <DEDUP_REMOVED lines=12> */
.L_x_23:
        /* <DEDUP_REMOVED lines=13> */
.L_x_36:


//--------------------- .text._Z12setup_kernelP17curandStateXORWOW --------------------------
	.section	.text._Z12setup_kernelP17curandStateXORWOW,"ax",@progbits
	.align	128
        .global         _Z12setup_kernelP17curandStateXORWOW
        .type           _Z12setup_kernelP17curandStateXORWOW,@function
        .size           _Z12setup_kernelP17curandStateXORWOW,(.L_x_37 - _Z12setup_kernelP17curandStateXORWOW)
        .other          _Z12setup_kernelP17curandStateXORWOW,@"STO_CUDA_ENTRY STV_DEFAULT"
_Z12setup_kernelP17curandStateXORWOW:
.text._Z12setup_kernelP17curandStateXORWOW:
[----:B------:R-:W-:Y:S01]  /*0000*/  LDC R1, c[0x0][0x37c] ;  /* 0x0000df00ff017b82 */ /* 0x000fe20000000800 */
[----:B------:R-:W0:Y:S07]  /*0010*/  S2R R13, SR_TID.X ;  /* 0x00000000000d7919 */ /* 0x000e2e0000002100 */
[----:B------:R-:W0:Y:S01]  /*0020*/  S2UR UR6, SR_CTAID.X ;  /* 0x00000000000679c3 */ /* 0x000e220000002500 */
[----:B------:R-:W1:Y:S01]  /*0030*/  LDCU.64 UR4, c[0x0][0x358] ;  /* 0x00006b00ff0477ac */ /* 0x000e620008000a00 */
[----:B------:R-:W-:Y:S01]  /*0040*/  IMAD.MOV.U32 R2, RZ, RZ, 0x47fd28b2 ;  /* 0x47fd28b2ff027424 */ /* 0x000fe200078e00ff */
[----:B------:R-:W-:Y:S01]  /*0050*/  BSSY.RECONVERGENT B0, `(.L_x_24) ;  /* 0x00000df000007945 */ /* 0x000fe20003800200 */
[----:B------:R-:W-:-:S02]  /*0060*/  IMAD.MOV.U32 R3, RZ, RZ, 0x756219af ;  /* 0x756219afff037424 */ /* 0x000fc400078e00ff */
[----:B------:R-:W-:Y:S02]  /*0070*/  IMAD.MOV.U32 R4, RZ, RZ, 0x7b9c197f ;  /* 0x7b9c197fff047424 */ /* 0x000fe400078e00ff */
[----:B------:R-:W0:Y:S01]  /*0080*/  LDC R0, c[0x0][0x360] ;  /* 0x0000d800ff007b82 */ /* 0x000e220000000800 */
[----:B------:R-:W-:Y:S02]  /*0090*/  IMAD.MOV.U32 R5, RZ, RZ, -0x75bd8fc ;  /* 0xf8a42704ff057424 */ /* 0x000fe400078e00ff */
[----:B------:R-:W-:Y:S02]  /*00a0*/  IMAD.MOV.U32 R8, RZ, RZ, -0x23270784 ;  /* 0xdcd8f87cff087424 */ /* 0x000fe400078e00ff */
[----:B------:R-:W-:-:S03]  /*00b0*/  IMAD.MOV.U32 R9, RZ, RZ, 0x6e5e8bb3 ;  /* 0x6e5e8bb3ff097424 */ /* 0x000fc600078e00ff */
[----:B------:R-:W2:Y:S01]  /*00c0*/  LDC.64 R6, c[0x0][0x380] ;  /* 0x0000e000ff067b82 */ /* 0x000ea20000000a00 */
[----:B0-----:R-:W-:-:S05]  /*00d0*/  IMAD R13, R0, UR6, R13 ;  /* 0x00000006000d7c24 */ /* 0x001fca000f8e020d */
[C---:B------:R-:W-:Y:S01]  /*00e0*/  ISETP.NE.AND P0, PT, R13.reuse, RZ, PT ;  /* 0x000000ff0d00720c */ /* 0x040fe20003f05270 */
[----:B--2---:R-:W-:-:S05]  /*00f0*/  IMAD.WIDE R6, R13, 0x30, R6 ;  /* 0x000000300d067825 */ /* 0x004fca00078e0206 */
[----:B-1----:R0:W-:Y:S04]  /*0100*/  STG.E.64 desc[UR4][R6.64], R2 ;  /* 0x0000000206007986 */ /* 0x0021e8000c101b04 */
[----:B------:R0:W-:Y:S04]  /*0110*/  STG.E.64 desc[UR4][R6.64+0x8], R4 ;  /* 0x0000080406007986 */ /* 0x0001e8000c101b04 */
[----:B------:R0:W-:Y:S01]  /*0120*/  STG.E.64 desc[UR4][R6.64+0x10], R8 ;  /* 0x0000100806007986 */ /* 0x0001e2000c101b04 */
[----:B------:R-:W-:Y:S05]  /*0130*/  @!P0 BRA `(.L_x_25) ;  /* 0x0000000c00408947 */ /* 0x000fea0003800000 */
[----:B------:R-:W-:Y:S01]  /*0140*/  SHF.R.S32.HI R0, RZ, 0x1f, R13 ;  /* 0x0000001fff007819 */ /* 0x000fe2000001140d */
[----:B------:R-:W-:-:S07]  /*0150*/  IMAD.MOV.U32 R12, RZ, RZ, RZ ;  /* 0x000000ffff0c7224 */ /* 0x000fce00078e00ff */
.L_x_31:
[----:B0-----:R-:W-:Y:S01]  /*0160*/  LOP3.LUT R2, R13, 0x3, RZ, 0xc0, !PT ;  /* 0x000000030d027812 */ /* 0x001fe200078ec0ff */
[----:B------:R-:W-:Y:S03]  /*0170*/  BSSY.RECONVERGENT B1, `(.L_x_26) ;  /* 0x00000c6000017945 */ /* 0x000fe60003800200 */
[----:B------:R-:W-:-:S04]  /*0180*/  ISETP.NE.U32.AND P0, PT, R2, RZ, PT ;  /* 0x000000ff0200720c */ /* 0x000fc80003f05070 */
[----:B------:R-:W-:-:S13]  /*0190*/  ISETP.NE.AND.EX P0, PT, RZ, RZ, PT, P0 ;  /* 0x000000ffff00720c */ /* 0x000fda0003f05300 */
[----:B------:R-:W-:Y:S05]  /*01a0*/  @!P0 BRA `(.L_x_27) ;  /* 0x0000000c00088947 */ /* 0x000fea0003800000 */
[----:B------:R-:W0:Y:S01]  /*01b0*/  LDC.64 R8, c[0x4][RZ] ;  /* 0x01000000ff087b82 */ /* 0x000e220000000a00 */
[----:B------:R-:W-:Y:S02]  /*01c0*/  IMAD.MOV.U32 R14, RZ, RZ, RZ ;  /* 0x000000ffff0e7224 */ /* 0x000fe400078e00ff */
[----:B0-----:R-:W-:-:S07]  /*01d0*/  IMAD.WIDE.U32 R8, R12, 0xc80, R8 ;  /* 0x00000c800c087825 */ /* 0x001fce00078e0008 */
.L_x_30:
[----:B0-----:R-:W-:Y:S01]  /*01e0*/  IMAD.MOV.U32 R15, RZ, RZ, RZ ;  /* 0x000000ffff0f7224 */ /* 0x001fe200078e00ff */
[----:B------:R-:W-:Y:S01]  /*01f0*/  CS2R R2, SRZ ;  /* 0x0000000000027805 */ /* 0x000fe2000001ff00 */
[----:B------:R-:W-:Y:S01]  /*0200*/  IMAD.MOV.U32 R17, RZ, RZ, RZ ;  /* 0x000000ffff117224 */ /* 0x000fe200078e00ff */
[----:B------:R-:W-:-:S07]  /*0210*/  CS2R R4, SRZ ;  /* 0x0000000000047805 */ /* 0x000fce000001ff00 */
.L_x_29:
[----:B------:R-:W-:-:S05]  /*0220*/  IMAD.WIDE.U32 R10, R17, 0x4, R6 ;  /* 0x00000004110a7825 */ /* 0x000fca00078e0006 */
[----:B------:R0:W5:Y:S01]  /*0230*/  LDG.E R16, desc[UR4][R10.64+0x4] ;  /* 0x000004040a107981 */ /* 0x000162000c1e1900 */
[----:B------:R-:W-:-:S07]  /*0240*/  IMAD.MOV.U32 R19, RZ, RZ, RZ ;  /* 0x000000ffff137224 */ /* 0x000fce00078e00ff */
.L_x_28:
[----:B-----5:R-:W-:Y:S01]  /*0250*/  SHF.R.U32.HI R24, RZ, R19, R16 ;  /* 0x00000013ff187219 */ /* 0x020fe20000011610 */
[----:B0-----:R-:W-:-:S03]  /*0260*/  IMAD.SHL.U32 R10, R17, 0x20, RZ ;  /* 0x00000020110a7824 */ /* 0x001fc600078e00ff */
[----:B------:R-:W-:Y:S01]  /*0270*/  LOP3.LUT R11, R24, 0x1, RZ, 0xc0, !PT ;  /* 0x00000001180b7812 */ /* 0x000fe200078ec0ff */
[----:B------:R-:W-:-:S03]  /*0280*/  IMAD.IADD R10, R10, 0x1, R19 ;  /* 0x000000010a0a7824 */ /* 0x000fc600078e0213 */
[----:B------:R-:W-:Y:S01]  /*0290*/  ISETP.NE.U32.AND P0, PT, R11, 0x1, PT ;  /* 0x000000010b00780c */ /* 0x000fe20003f05070 */
[----:B------:R-:W-:-:S03]  /*02a0*/  IMAD R11, R10, 0x5, RZ ;  /* 0x000000050a0b7824 */ /* 0x000fc600078e02ff */
[----:B------:R-:W-:Y:S01]  /*02b0*/  R2P PR, R24, 0x7e ;  /* 0x0000007e18007804 */ /* 0x000fe20000000000 */
[----:B------:R-:W-:-:S08]  /*02c0*/  IMAD.WIDE.U32 R10, R11, 0x4, R8 ;  /* 0x000000040b0a7825 */ /* 0x000fd000078e0008 */
[----:B------:R-:W2:Y:S04]  /*02d0*/  @!P0 LDG.E R18, desc[UR4][R10.64] ;  /* 0x000000040a128981 */ /* 0x000ea8000c1e1900 */
[----:B------:R-:W3:Y:S04]  /*02e0*/  @!P0 LDG.E R20, desc[UR4][R10.64+0x10] ;  /* 0x000010040a148981 */ /* 0x000ee8000c1e1900 */
[----:B------:R-:W4:Y:S04]  /*02f0*/  @P1 LDG.E R22, desc[UR4][R10.64+0x14] ;  /* 0x000014040a161981 */ /* 0x000f28000c1e1900 */
[----:B------:R-:W4:Y:S04]  /*0300*/  @P2 LDG.E R26, desc[UR4][R10.64+0x28] ;  /* 0x000028040a1a2981 */ /* 0x000f28000c1e1900 */
[----:B------:R-:W4:Y:S04]  /*0310*/  @!P0 LDG.E R21, desc[UR4][R10.64+0x4] ;  /* 0x000004040a158981 */ /* 0x000f28000c1e1900 */
[----:B------:R-:W4:Y:S04]  /*0320*/  @!P0 LDG.E R23, desc[UR4][R10.64+0xc] ;  /* 0x00000c040a178981 */ /* 0x000f28000c1e1900 */
[----:B------:R-:W4:Y:S04]  /*0330*/  @P1 LDG.E R25, desc[UR4][R10.64+0x18] ;  /* 0x000018040a191981 */ /* 0x000f28000c1e1900 */
[----:B------:R-:W4:Y:S04]  /*0340*/  @P3 LDG.E R28, desc[UR4][R10.64+0x3c] ;  /* 0x00003c040a1c3981 */ /* 0x000f28000c1e1900 */
[----:B------:R-:W4:Y:S01]  /*0350*/  @P6 LDG.E R27, desc[UR4][R10.64+0x7c] ;  /* 0x00007c040a1b6981 */ /* 0x000f22000c1e1900 */
[----:B--2---:R-:W-:-:S03]  /*0360*/  @!P0 LOP3.LUT R15, R15, R18, RZ, 0x3c, !PT ;  /* 0x000000120f0f8212 */ /* 0x004fc600078e3cff */
[----:B------:R-:W2:Y:S01]  /*0370*/  @!P0 LDG.E R18, desc[UR4][R10.64+0x8] ;  /* 0x000008040a128981 */ /* 0x000ea2000c1e1900 */
[----:B---3--:R-:W-:-:S03]  /*0380*/  @!P0 LOP3.LUT R3, R3, R20, RZ, 0x3c, !PT ;  /* 0x0000001403038212 */ /* 0x008fc600078e3cff */
[----:B------:R-:W3:Y:S01]  /*0390*/  @P1 LDG.E R20, desc[UR4][R10.64+0x24] ;  /* 0x000024040a141981 */ /* 0x000ee2000c1e1900 */
[----:B----4-:R-:W-:-:S03]  /*03a0*/  @P1 LOP3.LUT R15, R15, R22, RZ, 0x3c, !PT ;  /* 0x000000160f0f1212 */ /* 0x010fc600078e3cff */
[----:B------:R-:W4:Y:S01]  /*03b0*/  @P2 LDG.E R22, desc[UR4][R10.64+0x38] ;  /* 0x000038040a162981 */ /* 0x000f22000c1e1900 */
[----:B------:R-:W-:-:S03]  /*03c0*/  @P2 LOP3.LUT R15, R15, R26, RZ, 0x3c, !PT ;  /* 0x0000001a0f0f2212 */ /* 0x000fc600078e3cff */
[----:B------:R-:W4:Y:S01]  /*03d0*/  @P4 LDG.E R26, desc[UR4][R10.64+0x50] ;  /* 0x000050040a1a4981 */ /* 0x000f22000c1e1900 */
[----:B------:R-:W-:-:S03]  /*03e0*/  @!P0 LOP3.LUT R4, R4, R21, RZ, 0x3c, !PT ;  /* 0x0000001504048212 */ /* 0x000fc600078e3cff */
[----:B------:R-:W4:Y:S01]  /*03f0*/  @P1 LDG.E R21, desc[UR4][R10.64+0x20] ;  /* 0x000020040a151981 */ /* 0x000f22000c1e1900 */
[----:B------:R-:W-:-:S03]  /*0400*/  @!P0 LOP3.LUT R2, R2, R23, RZ, 0x3c, !PT ;  /* 0x0000001702028212 */ /* 0x000fc600078e3cff */
[----:B------:R-:W4:Y:S01]  /*0410*/  @P2 LDG.E R23, desc[UR4][R10.64+0x2c] ;  /* 0x00002c040a172981 */ /* 0x000f22000c1e1900 */
[----:B------:R-:W-:-:S03]  /*0420*/  @P1 LOP3.LUT R4, R4, R25, RZ, 0x3c, !PT ;  /* 0x0000001904041212 */ /* 0x000fc600078e3cff */
[----:B------:R-:W4:Y:S01]  /*0430*/  @P2 LDG.E R25, desc[UR4][R10.64+0x34] ;  /* 0x000034040a192981 */ /* 0x000f22000c1e1900 */
[----:B--2---:R-:W-:-:S03]  /*0440*/  @!P0 LOP3.LUT R5, R5, R18, RZ, 0x3c, !PT ;  /* 0x0000001205058212 */ /* 0x004fc600078e3cff */
[----:B------:R-:W2:Y:S01]  /*0450*/  @P1 LDG.E R18, desc[UR4][R10.64+0x1c] ;  /* 0x00001c040a121981 */ /* 0x000ea2000c1e1900 */
[----:B---3--:R-:W-:-:S03]  /*0460*/  @P1 LOP3.LUT R3, R3, R20, RZ, 0x3c, !PT ;  /* 0x0000001403031212 */ /* 0x008fc600078e3cff */
[----:B------:R-:W3:Y:S01]  /*0470*/  @P2 LDG.E R20, desc[UR4][R10.64+0x30] ;  /* 0x000030040a142981 */ /* 0x000ee2000c1e1900 */
[----:B----4-:R-:W-:-:S03]  /*0480*/  @P2 LOP3.LUT R3, R3, R22, RZ, 0x3c, !PT ;  /* 0x0000001603032212 */ /* 0x010fc600078e3cff */
[----:B------:R-:W4:Y:S01]  /*0490*/  @P3 LDG.E R22, desc[UR4][R10.64+0x4c] ;  /* 0x00004c040a163981 */ /* 0x000f22000c1e1900 */
[----:B------:R-:W-:-:S04]  /*04a0*/  @P3 LOP3.LUT R15, R15, R28, RZ, 0x3c, !PT ;  /* 0x0000001c0f0f3212 */ /* 0x000fc800078e3cff */
[----:B------:R-:W-:Y:S02]  /*04b0*/  @P4 LOP3.LUT R15, R15, R26, RZ, 0x3c, !PT ;  /* 0x0000001a0f0f4212 */ /* 0x000fe400078e3cff */
[----:B------:R-:W-:Y:S01]  /*04c0*/  @P1 LOP3.LUT R2, R2, R21, RZ, 0x3c, !PT ;  /* 0x0000001502021212 */ /* 0x000fe200078e3cff */
[----:B------:R-:W4:Y:S04]  /*04d0*/  @P5 LDG.E R26, desc[UR4][R10.64+0x64] ;  /* 0x000064040a1a5981 */ /* 0x000f28000c1e1900 */
[----:B------:R-:W4:Y:S01]  /*04e0*/  @P3 LDG.E R21, desc[UR4][R10.64+0x40] ;  /* 0x000040040a153981 */ /* 0x000f22000c1e1900 */
[----:B------:R-:W-:Y:S02]  /*04f0*/  @P2 LOP3.LUT R4, R4, R23, RZ, 0x3c, !PT ;  /* 0x0000001704042212 */ /* 0x000fe400078e3cff */
[----:B------:R-:W-:Y:S01]  /*0500*/  @P2 LOP3.LUT R2, R2, R25, RZ, 0x3c, !PT ;  /* 0x0000001902022212 */ /* 0x000fe200078e3cff */
[----:B------:R-:W4:Y:S04]  /*0510*/  @P3 LDG.E R23, desc[UR4][R10.64+0x48] ;  /* 0x000048040a173981 */ /* 0x000f28000c1e1900 */
[----:B------:R-:W4:Y:S01]  /*0520*/  @P4 LDG.E R25, desc[UR4][R10.64+0x54] ;  /* 0x000054040a194981 */ /* 0x000f22000c1e1900 */
[----:B--2---:R-:W-:-:S03]  /*0530*/  @P1 LOP3.LUT R5, R5, R18, RZ, 0x3c, !PT ;  /* 0x0000001205051212 */ /* 0x004fc600078e3cff */
[----:B------:R-:W2:Y:S01]  /*0540*/  @P3 LDG.E R18, desc[UR4][R10.64+0x44] ;  /* 0x000044040a123981 */ /* 0x000ea2000c1e1900 */
[----:B---3--:R-:W-:-:S03]  /*0550*/  @P2 LOP3.LUT R5, R5, R20, RZ, 0x3c, !PT ;  /* 0x0000001405052212 */ /* 0x008fc600078e3cff */
[----:B------:R-:W3:Y:S01]  /*0560*/  @P4 LDG.E R20, desc[UR4][R10.64+0x58] ;  /* 0x000058040a144981 */ /* 0x000ee2000c1e1900 */
[----:B----4-:R-:W-:-:S03]  /*0570*/  @P3 LOP3.LUT R3, R3, R22, RZ, 0x3c, !PT ;  /* 0x0000001603033212 */ /* 0x010fc600078e3cff */
[----:B------:R-:W4:Y:S01]  /*0580*/  @P4 LDG.E R22, desc[UR4][R10.64+0x60] ;  /* 0x000060040a164981 */ /* 0x000f22000c1e1900 */
[----:B------:R-:W-:Y:S02]  /*0590*/  LOP3.LUT P0, RZ, R24, 0x80, RZ, 0xc0, !PT ;  /* 0x0000008018ff7812 */ /* 0x000fe4000780c0ff */
[----:B------:R-:W-:Y:S02]  /*05a0*/  @P5 LOP3.LUT R15, R15, R26, RZ, 0x3c, !PT ;  /* 0x0000001a0f0f5212 */ /* 0x000fe400078e3cff */
[----:B------:R-:W4:Y:S01]  /*05b0*/  @P6 LDG.E R26, desc[UR4][R10.64+0x78] ;  /* 0x000078040a1a6981 */ /* 0x000f22000c1e1900 */
[----:B------:R-:W-:-:S03]  /*05c0*/  @P3 LOP3.LUT R4, R4, R21, RZ, 0x3c, !PT ;  /* 0x0000001504043212 */ /* 0x000fc600078e3cff */
[----:B------:R-:W4:Y:S01]  /*05d0*/  @P4 LDG.E R21, desc[UR4][R10.64+0x5c] ;  /* 0x00005c040a154981 */ /* 0x000f22000c1e1900 */
[----:B------:R-:W-:-:S03]  /*05e0*/  @P3 LOP3.LUT R2, R2, R23, RZ, 0x3c, !PT ;  /* 0x0000001702023212 */ /* 0x000fc600078e3cff */
[----:B------:R-:W4:Y:S01]  /*05f0*/  @P5 LDG.E R23, desc[UR4][R10.64+0x68] ;  /* 0x000068040a175981 */ /* 0x000f22000c1e1900 */
[----:B------:R-:W-:-:S03]  /*0600*/  @P4 LOP3.LUT R4, R4, R25, RZ, 0x3c, !PT ;  /* 0x0000001904044212 */ /* 0x000fc600078e3cff */
[----:B------:R-:W4:Y:S01]  /*0610*/  @P5 LDG.E R25, desc[UR4][R10.64+0x70] ;  /* 0x000070040a195981 */ /* 0x000f22000c1e1900 */
[----:B--2---:R-:W-:-:S03]  /*0620*/  @P3 LOP3.LUT R5, R5, R18, RZ, 0x3c, !PT ;  /* 0x0000001205053212 */ /* 0x004fc600078e3cff */
[----:B------:R-:W2:Y:S01]  /*0630*/  @P5 LDG.E R18, desc[UR4][R10.64+0x6c] ;  /* 0x00006c040a125981 */ /* 0x000ea2000c1e1900 */
[----:B---3--:R-:W-:-:S03]  /*0640*/  @P4 LOP3.LUT R5, R5, R20, RZ, 0x3c, !PT ;  /* 0x0000001405054212 */ /* 0x008fc600078e3cff */
[----:B------:R-:W3:Y:S01]  /*0650*/  @P5 LDG.E R20, desc[UR4][R10.64+0x74] ;  /* 0x000074040a145981 */ /* 0x000ee2000c1e1900 */
[----:B----4-:R-:W-:-:S03]  /*0660*/  @P4 LOP3.LUT R3, R3, R22, RZ, 0x3c, !PT ;  /* 0x0000001603034212 */ /* 0x010fc600078e3cff */
[----:B------:R-:W4:Y:S01]  /*0670*/  @P0 LDG.E R22, desc[UR4][R10.64+0x8c] ;  /* 0x00008c040a160981 */ /* 0x000f22000c1e1900 */
[----:B------:R-:W-:-:S03]  /*0680*/  @P6 LOP3.LUT R15, R15, R26, RZ, 0x3c, !PT ;  /* 0x0000001a0f0f6212 */ /* 0x000fc600078e3cff */
        /* <DEDUP_REMOVED lines=13> */
[----:B------:R-:W-:Y:S02]  /*0760*/  @P6 LOP3.LUT R4, R4, R27, RZ, 0x3c, !PT ;  /* 0x0000001b04046212 */ /* 0x000fe400078e3cff */
[----:B------:R-:W-:Y:S02]  /*0770*/  @P6 LOP3.LUT R2, R2, R21, RZ, 0x3c, !PT ;  /* 0x0000001502026212 */ /* 0x000fe400078e3cff */
[----:B------:R-:W-:Y:S02]  /*0780*/  @P0 LOP3.LUT R4, R4, R23, RZ, 0x3c, !PT ;  /* 0x0000001704040212 */ /* 0x000fe400078e3cff */
[----:B------:R-:W-:Y:S02]  /*0790*/  @P0 LOP3.LUT R2, R2, R25, RZ, 0x3c, !PT ;  /* 0x0000001902020212 */ /* 0x000fe400078e3cff */
[----:B--2---:R-:W-:Y:S02]  /*07a0*/  @P6 LOP3.LUT R5, R5, R18, RZ, 0x3c, !PT ;  /* 0x0000001205056212 */ /* 0x004fe400078e3cff */
[----:B---3--:R-:W-:-:S02]  /*07b0*/  @P6 LOP3.LUT R3, R3, R20, RZ, 0x3c, !PT ;  /* 0x0000001403036212 */ /* 0x008fc400078e3cff */
[----:B----4-:R-:W-:Y:S02]  /*07c0*/  @P0 LOP3.LUT R5, R5, R22, RZ, 0x3c, !PT ;  /* 0x0000001605050212 */ /* 0x010fe400078e3cff */
[----:B------:R-:W-:Y:S02]  /*07d0*/  @P0 LOP3.LUT R3, R3, R26, RZ, 0x3c, !PT ;  /* 0x0000001a03030212 */ /* 0x000fe400078e3cff */
[----:B------:R-:W-:-:S13]  /*07e0*/  R2P PR, R24.B1, 0x7f ;  /* 0x0000007f18007804 */ /* 0x000fda0000001000 */
[----:B------:R-:W2:Y:S04]  /*07f0*/  @P0 LDG.E R18, desc[UR4][R10.64+0xa0] ;  /* 0x0000a0040a120981 */ /* 0x000ea8000c1e1900 */
[----:B------:R-:W3:Y:S04]  /*0800*/  @P1 LDG.E R22, desc[UR4][R10.64+0xb4] ;  /* 0x0000b4040a161981 */ /* 0x000ee8000c1e1900 */
[----:B------:R-:W4:Y:S04]  /*0810*/  @P2 LDG.E R26, desc[UR4][R10.64+0xc8] ;  /* 0x0000c8040a1a2981 */ /* 0x000f28000c1e1900 */
[----:B------:R-:W4:Y:S04]  /*0820*/  @P3 LDG.E R28, desc[UR4][R10.64+0xdc] ;  /* 0x0000dc040a1c3981 */ /* 0x000f28000c1e1900 */
[----:B------:R-:W4:Y:S04]  /*0830*/  @P0 LDG.E R23, desc[UR4][R10.64+0xa4] ;  /* 0x0000a4040a170981 */ /* 0x000f28000c1e1900 */
[----:B------:R-:W4:Y:S04]  /*0840*/  @P0 LDG.E R20, desc[UR4][R10.64+0xa8] ;  /* 0x0000a8040a140981 */ /* 0x000f28000c1e1900 */
[----:B------:R-:W4:Y:S04]  /*0850*/  @P4 LDG.E R25, desc[UR4][R10.64+0xf0] ;  /* 0x0000f0040a194981 */ /* 0x000f28000c1e1900 */
        /* <DEDUP_REMOVED lines=21> */
[----:B------:R-:W-:Y:S02]  /*09b0*/  LOP3.LUT P0, RZ, R24, 0x8000, RZ, 0xc0, !PT ;  /* 0x0000800018ff7812 */ /* 0x000fe4000780c0ff */
[----:B----4-:R-:W-:Y:S01]  /*09c0*/  @P5 LOP3.LUT R15, R15, R26, RZ, 0x3c, !PT ;  /* 0x0000001a0f0f5212 */ /* 0x010fe200078e3cff */
[----:B------:R-:W4:Y:S04]  /*09d0*/  @P3 LDG.E R24, desc[UR4][R10.64+0xe4] ;  /* 0x0000e4040a183981 */ /* 0x000f28000c1e1900 */
[----:B------:R-:W2:Y:S01]  /*09e0*/  @P6 LDG.E R26, desc[UR4][R10.64+0x118] ;  /* 0x000118040a1a6981 */ /* 0x000ea2000c1e1900 */
        /* <DEDUP_REMOVED lines=8> */
[----:B---3--:R-:W-:-:S03]  /*0a70*/  @P2 LOP3.LUT R3, R3, R22, RZ, 0x3c, !PT ;  /* 0x0000001603032212 */ /* 0x008fc600078e3cff */
[----:B------:R-:W3:Y:S01]  /*0a80*/  @P4 LDG.E R22, desc[UR4][R10.64+0x100] ;  /* 0x000100040a164981 */ /* 0x000ee2000c1e1900 */
[----:B--2---:R-:W-:-:S03]  /*0a90*/  @P6 LOP3.LUT R15, R15, R26, RZ, 0x3c, !PT ;  /* 0x0000001a0f0f6212 */ /* 0x004fc600078e3cff */
[----:B------:R-:W2:Y:S01]  /*0aa0*/  @P0 LDG.E R26, desc[UR4][R10.64+0x12c] ;  /* 0x00012c040a1a0981 */ /* 0x000ea2000c1e1900 */
[----:B----4-:R-:W-:-:S03]  /*0ab0*/  @P2 LOP3.LUT R2, R2, R23, RZ, 0x3c, !PT ;  /* 0x0000001702022212 */ /* 0x010fc600078e3cff */
[----:B------:R-:W4:Y:S01]  /*0ac0*/  @P4 LDG.E R23, desc[UR4][R10.64+0xfc] ;  /* 0x0000fc040a174981 */ /* 0x000f22000c1e1900 */
[----:B------:R-:W-:-:S03]  /*0ad0*/  @P2 LOP3.LUT R5, R5, R20, RZ, 0x3c, !PT ;  /* 0x0000001405052212 */ /* 0x000fc600078e3cff */
[----:B------:R-:W4:Y:S01]  /*0ae0*/  @P4 LDG.E R20, desc[UR4][R10.64+0xf8] ;  /* 0x0000f8040a144981 */ /* 0x000f22000c1e1900 */
[----:B------:R-:W-:Y:S02]  /*0af0*/  @P3 LOP3.LUT R2, R2, R27, RZ, 0x3c, !PT ;  /* 0x0000001b02023212 */ /* 0x000fe400078e3cff */
[----:B------:R-:W-:Y:S01]  /*0b00*/  @P3 LOP3.LUT R4, R4, R25, RZ, 0x3c, !PT ;  /* 0x0000001904043212 */ /* 0x000fe200078e3cff */
[----:B------:R-:W4:Y:S01]  /*0b10*/  @P5 LDG.E R27, desc[UR4][R10.64+0x110] ;  /* 0x000110040a1b5981 */ /* 0x000f22000c1e1900 */
[----:B------:R-:W-:-:S03]  /*0b20*/  @P3 LOP3.LUT R5, R5, R24, RZ, 0x3c, !PT ;  /* 0x0000001805053212 */ /* 0x000fc600078e3cff */
[----:B------:R-:W4:Y:S04]  /*0b30*/  @P5 LDG.E R25, desc[UR4][R10.64+0x108] ;  /* 0x000108040a195981 */ /* 0x000f28000c1e1900 */
        /* <DEDUP_REMOVED lines=19> */
[----:B------:R-:W-:-:S05]  /*0c70*/  VIADD R19, R19, 0x10 ;  /* 0x0000001013137836 */ /* 0x000fca0000000000 */
[----:B------:R-:W-:Y:S02]  /*0c80*/  ISETP.NE.AND P1, PT, R19, 0x20, PT ;  /* 0x000000201300780c */ /* 0x000fe40003f25270 */
[----:B------:R-:W-:Y:S02]  /*0c90*/  @P5 LOP3.LUT R3, R3, R18, RZ, 0x3c, !PT ;  /* 0x0000001203035212 */ /* 0x000fe400078e3cff */
[----:B------:R-:W-:Y:S02]  /*0ca0*/  @P6 LOP3.LUT R4, R4, R21, RZ, 0x3c, !PT ;  /* 0x0000001504046212 */ /* 0x000fe400078e3cff */
[----:B---3--:R-:W-:-:S04]  /*0cb0*/  @P6 LOP3.LUT R3, R3, R22, RZ, 0x3c, !PT ;  /* 0x0000001603036212 */ /* 0x008fc800078e3cff */
[----:B--2---:R-:W-:Y:S02]  /*0cc0*/  @P0 LOP3.LUT R3, R3, R26, RZ, 0x3c, !PT ;  /* 0x0000001a03030212 */ /* 0x004fe400078e3cff */
[----:B----4-:R-:W-:Y:S02]  /*0cd0*/  @P6 LOP3.LUT R2, R2, R23, RZ, 0x3c, !PT ;  /* 0x0000001702026212 */ /* 0x010fe400078e3cff */
[----:B------:R-:W-:Y:S02]  /*0ce0*/  @P6 LOP3.LUT R5, R5, R20, RZ, 0x3c, !PT ;  /* 0x0000001405056212 */ /* 0x000fe400078e3cff */
[----:B------:R-:W-:Y:S02]  /*0cf0*/  @P0 LOP3.LUT R2, R2, R27, RZ, 0x3c, !PT ;  /* 0x0000001b02020212 */ /* 0x000fe400078e3cff */
[----:B------:R-:W-:Y:S02]  /*0d00*/  @P0 LOP3.LUT R4, R4, R25, RZ, 0x3c, !PT ;  /* 0x0000001904040212 */ /* 0x000fe400078e3cff */
[----:B------:R-:W-:Y:S01]  /*0d10*/  @P0 LOP3.LUT R5, R5, R24, RZ, 0x3c, !PT ;  /* 0x0000001805050212 */ /* 0x000fe200078e3cff */
[----:B------:R-:W-:Y:S06]  /*0d20*/  @P1 BRA `(.L_x_28) ;  /* 0xfffffff400481947 */ /* 0x000fec000383ffff */
[----:B------:R-:W-:-:S05]  /*0d30*/  VIADD R17, R17, 0x1 ;  /* 0x0000000111117836 */ /* 0x000fca0000000000 */
[----:B------:R-:W-:-:S13]  /*0d40*/  ISETP.NE.AND P0, PT, R17, 0x5, PT ;  /* 0x000000051100780c */ /* 0x000fda0003f05270 */
[----:B------:R-:W-:Y:S05]  /*0d50*/  @P0 BRA `(.L_x_29) ;  /* 0xfffffff400300947 */ /* 0x000fea000383ffff */
[----:B------:R0:W-:Y:S01]  /*0d60*/  STG.E.64 desc[UR4][R6.64+0x8], R4 ;  /* 0x0000080406007986 */ /* 0x0001e2000c101b04 */
[----:B------:R-:W-:Y:S01]  /*0d70*/  VIADD R14, R14, 0x1 ;  /* 0x000000010e0e7836 */ /* 0x000fe20000000000 */
[----:B------:R-:W-:Y:S02]  /*0d80*/  LOP3.LUT R11, R13, 0x3, RZ, 0xc0, !PT ;  /* 0x000000030d0b7812 */ /* 0x000fe400078ec0ff */
[----:B------:R0:W-:Y:S02]  /*0d90*/  STG.E.64 desc[UR4][R6.64+0x10], R2 ;  /* 0x0000100206007986 */ /* 0x0001e4000c101b04 */
[----:B------:R-:W-:Y:S02]  /*0da0*/  ISETP.GE.U32.AND P0, PT, R14, R11, PT ;  /* 0x0000000b0e00720c */ /* 0x000fe40003f06070 */
[----:B------:R0:W-:Y:S11]  /*0db0*/  STG.E desc[UR4][R6.64+0x4], R15 ;  /* 0x0000040f06007986 */ /* 0x0001f6000c101904 */
[----:B------:R-:W-:Y:S05]  /*0dc0*/  @!P0 BRA `(.L_x_30) ;  /* 0xfffffff400048947 */ /* 0x000fea000383ffff */
.L_x_27:
[----:B------:R-:W-:Y:S05]  /*0dd0*/  BSYNC.RECONVERGENT B1 ;  /* 0x0000000000017941 */ /* 0x000fea0003800200 */
.L_x_26:
[C---:B------:R-:W-:Y:S01]  /*0de0*/  ISETP.GT.U32.AND P0, PT, R13.reuse, 0x3, PT ;  /* 0x000000030d00780c */ /* 0x040fe20003f04070 */
[----:B------:R-:W-:Y:S01]  /*0df0*/  VIADD R12, R12, 0x1 ;  /* 0x000000010c0c7836 */ /* 0x000fe20000000000 */
[--C-:B------:R-:W-:Y:S02]  /*0e00*/  SHF.R.U64 R13, R13, 0x2, R0.reuse ;  /* 0x000000020d0d7819 */ /* 0x100fe40000001200 */
[----:B------:R-:W-:Y:S02]  /*0e10*/  ISETP.GT.U32.AND.EX P0, PT, R0, RZ, PT, P0 ;  /* 0x000000ff0000720c */ /* 0x000fe40003f04100 */
[----:B------:R-:W-:-:S11]  /*0e20*/  SHF.R.U32.HI R0, RZ, 0x2, R0 ;  /* 0x00000002ff007819 */ /* 0x000fd60000011600 */
[----:B------:R-:W-:Y:S05]  /*0e30*/  @P0 BRA `(.L_x_31) ;  /* 0xfffffff000c80947 */ /* 0x000fea000383ffff */
.L_x_25:
[----:B------:R-:W-:Y:S05]  /*0e40*/  BSYNC.RECONVERGENT B0 ;  /* 0x0000000000007941 */ /* 0x000fea0003800200 */
.L_x_24:
[----:B------:R-:W-:Y:S04]  /*0e50*/  STG.E.64 desc[UR4][R6.64+0x18], RZ ;  /* 0x000018ff06007986 */ /* 0x000fe8000c101b04 */
[----:B------:R-:W-:Y:S04]  /*0e60*/  STG.E desc[UR4][R6.64+0x20], RZ ;  /* 0x000020ff06007986 */ /* 0x000fe8000c101904 */
[----:B------:R-:W-:Y:S01]  /*0e70*/  STG.E.64 desc[UR4][R6.64+0x28], RZ ;  /* 0x000028ff06007986 */ /* 0x000fe2000c101b04 */
[----:B------:R-:W-:Y:S05]  /*0e80*/  EXIT ;  /* 0x000000000000794d */ /* 0x000fea0003800000 */
.L_x_32:
        /* <DEDUP_REMOVED lines=15> */
.L_x_37:


//--------------------- .nv.global.init           --------------------------
	.section	.nv.global.init,"aw",@progbits
	.align	4
.nv.global.init:
	.type		mrg32k3aM1SubSeq,@object
	.size		mrg32k3aM1SubSeq,(mrg32k3aM2SubSeq - mrg32k3aM1SubSeq)
mrg32k3aM1SubSeq:
        /*0000*/ 	.byte	0x0b, 0xcc, 0xee, 0x04, 0x73, 0x29, 0x8b, 0x6f, 0xf6, 0x53, 0x03, 0xf6, 0x23, 0xf6, 0xea, 0xda
        /* <DEDUP_REMOVED lines=125> */
	.type		mrg32k3aM2SubSeq,@object
	.size		mrg32k3aM2SubSeq,(mrg32k3aM1 - mrg32k3aM2SubSeq)
mrg32k3aM2SubSeq:
        /* <DEDUP_REMOVED lines=126> */
	.type		mrg32k3aM1,@object
	.size		mrg32k3aM1,(mrg32k3aM1Seq - mrg32k3aM1)
mrg32k3aM1:
        /* <DEDUP_REMOVED lines=144> */
	.type		mrg32k3aM1Seq,@object
	.size		mrg32k3aM1Seq,(mrg32k3aM2 - mrg32k3aM1Seq)
mrg32k3aM1Seq:
        /* <DEDUP_REMOVED lines=144> */
	.type		mrg32k3aM2,@object
	.size		mrg32k3aM2,(mrg32k3aM2Seq - mrg32k3aM2)
mrg32k3aM2:
        /* <DEDUP_REMOVED lines=144> */
	.type		mrg32k3aM2Seq,@object
	.size		mrg32k3aM2Seq,(precalc_xorwow_matrix - mrg32k3aM2Seq)
mrg32k3aM2Seq:
        /* <DEDUP_REMOVED lines=144> */
	.type		precalc_xorwow_matrix,@object
	.size		precalc_xorwow_matrix,(precalc_xorwow_offset_matrix - precalc_xorwow_matrix)
precalc_xorwow_matrix:
        /* <DEDUP_REMOVED lines=6400> */
	.type		precalc_xorwow_offset_matrix,@object
	.size		precalc_xorwow_offset_matrix,(.L_1 - precalc_xorwow_offset_matrix)
precalc_xorwow_offset_matrix:
        /* <DEDUP_REMOVED lines=6400> */
.L_1:


//--------------------- .nv.shared.reserved.0     --------------------------
	.section	.nv.shared.reserved.0,"aw",@nobits
	.weak		__nv_reservedSMEM_offset_0_alias
	.size		__nv_reservedSMEM_offset_0_alias, 0, 64
	.other		__nv_reservedSMEM_offset_0_alias,@"STO_CUDA_RESERVED_SHARED STV_DEFAULT"
__nv_reservedSMEM_offset_0_alias:
	.zero		0
	.zero		64


//--------------------- .nv.constant0._Z22generate_normal_kernelP17curandStateXORWOWiPj --------------------------
	.section	.nv.constant0._Z22generate_normal_kernelP17curandStateXORWOWiPj,"a",@progbits
	.sectionflags	@""
	.align	4
.nv.constant0._Z22generate_normal_kernelP17curandStateXORWOWiPj:
	.zero		920


//--------------------- .nv.constant0._Z23generate_uniform_kernelP17curandStateXORWOWiPj --------------------------
	.section	.nv.constant0._Z23generate_uniform_kernelP17curandStateXORWOWiPj,"a",@progbits
	.sectionflags	@""
	.align	4
.nv.constant0._Z23generate_uniform_kernelP17curandStateXORWOWiPj:
	.zero		920


//--------------------- .nv.constant0._Z15generate_kernelP17curandStateXORWOWiPj --------------------------
	.section	.nv.constant0._Z15generate_kernelP17curandStateXORWOWiPj,"a",@progbits
	.sectionflags	@""
	.align	4
.nv.constant0._Z15generate_kernelP17curandStateXORWOWiPj:
	.zero		920


//--------------------- .nv.constant0._Z12setup_kernelP17curandStateXORWOW --------------------------
	.section	.nv.constant0._Z12setup_kernelP17curandStateXORWOW,"a",@progbits
	.sectionflags	@""
	.align	4
.nv.constant0._Z12setup_kernelP17curandStateXORWOW:
	.zero		904


//--------------------- SYMBOLS --------------------------

	.type		.nv.reservedSmem.offset0,@object
	.size		.nv.reservedSmem.offset0,0x4
